	.headerflags	@"EF_CUDA_TEXMODE_UNIFIED EF_CUDA_64BIT_ADDRESS EF_CUDA_SM80 EF_CUDA_VIRTUAL_SM(EF_CUDA_SM80)"
	.elftype	@"ET_EXEC"


//--------------------- .nv.info                  --------------------------
	.section	.nv.info,"",@"SHT_CUDA_INFO"
	.align	4


	//----- nvinfo : EIATTR_REGCOUNT
	.align		4
        /*0000*/ 	.byte	0x04, 0x2f
        /*0002*/ 	.short	(.L_1 - .L_0)
	.align		4
.L_0:
        /*0004*/ 	.word	index@(matmul_kernel)
        /*0008*/ 	.word	0x000000cb


	//----- nvinfo : EIATTR_MIN_STACK_SIZE
	.align		4
.L_1:
        /*000c*/ 	.byte	0x04, 0x12
        /*000e*/ 	.short	(.L_3 - .L_2)
	.align		4
.L_2:
        /*0010*/ 	.word	index@(matmul_kernel)
        /*0014*/ 	.word	0x00000000


	//----- nvinfo : EIATTR_FRAME_SIZE
	.align		4
.L_3:
        /*0018*/ 	.byte	0x04, 0x11
        /*001a*/ 	.short	(.L_5 - .L_4)
	.align		4
.L_4:
        /*001c*/ 	.word	index@(matmul_kernel)
        /*0020*/ 	.word	0x00000000


	//----- nvinfo : EIATTR_MIN_STACK_SIZE
	.align		4
.L_5:
        /*0024*/ 	.byte	0x04, 0x12
        /*0026*/ 	.short	(.L_7 - .L_6)
	.align		4
.L_6:
        /*0028*/ 	.word	index@(matmul_kernel)
        /*002c*/ 	.word	0x00000000
.L_7:


//--------------------- .nv.info.matmul_kernel    --------------------------
	.section	.nv.info.matmul_kernel,"",@"SHT_CUDA_INFO"
	.sectionflags	@""
	.align	4


	//----- nvinfo : EIATTR_CUDA_API_VERSION
	.align		4
        /*0000*/ 	.byte	0x04, 0x37
        /*0002*/ 	.short	(.L_9 - .L_8)
.L_8:
        /*0004*/ 	.word	0x0000007c


	//----- nvinfo : EIATTR_SW2861232_WAR
	.align		4
.L_9:
        /*0008*/ 	.byte	0x01, 0x35
	.zero		2


	//----- nvinfo : EIATTR_PARAM_CBANK
	.align		4
        /*000c*/ 	.byte	0x04, 0x0a
        /*000e*/ 	.short	(.L_11 - .L_10)
	.align		4
.L_10:
        /*0010*/ 	.word	index@(.nv.constant0.matmul_kernel)
        /*0014*/ 	.short	0x0160
        /*0016*/ 	.short	0x0030


	//----- nvinfo : EIATTR_CBANK_PARAM_SIZE
	.align		4
.L_11:
        /*0018*/ 	.byte	0x03, 0x19
        /*001a*/ 	.short	0x0030


	//----- nvinfo : EIATTR_KPARAM_INFO
	.align		4
        /*001c*/ 	.byte	0x04, 0x17
        /*001e*/ 	.short	(.L_13 - .L_12)
.L_12:
        /*0020*/ 	.word	0x00000000
        /*0024*/ 	.short	0x0008
        /*0026*/ 	.short	0x002c
        /*0028*/ 	.byte	0x00, 0xf0, 0x11, 0x00


	//----- nvinfo : EIATTR_KPARAM_INFO
	.align		4
.L_13:
        /*002c*/ 	.byte	0x04, 0x17
        /*002e*/ 	.short	(.L_15 - .L_14)
.L_14:
        /*0030*/ 	.word	0x00000000
        /*0034*/ 	.short	0x0007
        /*0036*/ 	.short	0x0028
        /*0038*/ 	.byte	0x00, 0xf0, 0x11, 0x00


	//----- nvinfo : EIATTR_KPARAM_INFO
	.align		4
.L_15:
        /*003c*/ 	.byte	0x04, 0x17
        /*003e*/ 	.short	(.L_17 - .L_16)
.L_16:
        /*0040*/ 	.word	0x00000000
        /*0044*/ 	.short	0x0006
        /*0046*/ 	.short	0x0024
        /*0048*/ 	.byte	0x00, 0xf0, 0x11, 0x00


	//----- nvinfo : EIATTR_KPARAM_INFO
	.align		4
.L_17:
        /*004c*/ 	.byte	0x04, 0x17
        /*004e*/ 	.short	(.L_19 - .L_18)
.L_18:
        /*0050*/ 	.word	0x00000000
        /*0054*/ 	.short	0x0005
        /*0056*/ 	.short	0x0020
        /*0058*/ 	.byte	0x00, 0xf0, 0x11, 0x00


	//----- nvinfo : EIATTR_KPARAM_INFO
	.align		4
.L_19:
        /*005c*/ 	.byte	0x04, 0x17
        /*005e*/ 	.short	(.L_21 - .L_20)
.L_20:
        /*0060*/ 	.word	0x00000000
        /*0064*/ 	.short	0x0004
        /*0066*/ 	.short	0x001c
        /*0068*/ 	.byte	0x00, 0xf0, 0x11, 0x00


	//----- nvinfo : EIATTR_KPARAM_INFO
	.align		4
.L_21:
        /*006c*/ 	.byte	0x04, 0x17
        /*006e*/ 	.short	(.L_23 - .L_22)
.L_22:
        /*0070*/ 	.word	0x00000000
        /*0074*/ 	.short	0x0003
        /*0076*/ 	.short	0x0018
        /*0078*/ 	.byte	0x00, 0xf0, 0x11, 0x00


	//----- nvinfo : EIATTR_KPARAM_INFO
	.align		4
.L_23:
        /*007c*/ 	.byte	0x04, 0x17
        /*007e*/ 	.short	(.L_25 - .L_24)
.L_24:
        /*0080*/ 	.word	0x00000000
        /*0084*/ 	.short	0x0002
        /*0086*/ 	.short	0x0010
        /*0088*/ 	.byte	0x00, 0xf0, 0x21, 0x00


	//----- nvinfo : EIATTR_KPARAM_INFO
	.align		4
.L_25:
        /*008c*/ 	.byte	0x04, 0x17
        /*008e*/ 	.short	(.L_27 - .L_26)
.L_26:
        /*0090*/ 	.word	0x00000000
        /*0094*/ 	.short	0x0001
        /*0096*/ 	.short	0x0008
        /*0098*/ 	.byte	0x00, 0xf0, 0x21, 0x00


	//----- nvinfo : EIATTR_KPARAM_INFO
	.align		4
.L_27:
        /*009c*/ 	.byte	0x04, 0x17
        /*009e*/ 	.short	(.L_29 - .L_28)
.L_28:
        /*00a0*/ 	.word	0x00000000
        /*00a4*/ 	.short	0x0000
        /*00a6*/ 	.short	0x0000
        /*00a8*/ 	.byte	0x00, 0xf0, 0x21, 0x00


	//----- nvinfo : EIATTR_MAXREG_COUNT
	.align		4
.L_29:
        /*00ac*/ 	.byte	0x03, 0x1b
        /*00ae*/ 	.short	0x00ff


	//----- nvinfo : EIATTR_EXIT_INSTR_OFFSETS
	.align		4
        /*00b0*/ 	.byte	0x04, 0x1c
        /*00b2*/ 	.short	(.L_31 - .L_30)


	//   ....[0]....
.L_30:
        /*00b4*/ 	.word	0x000041d0


	//   ....[1]....
        /*00b8*/ 	.word	0x00004230


	//----- nvinfo : EIATTR_MAX_THREADS
	.align		4
.L_31:
        /*00bc*/ 	.byte	0x04, 0x05
        /*00be*/ 	.short	(.L_33 - .L_32)
.L_32:
        /*00c0*/ 	.word	0x00000080
        /*00c4*/ 	.word	0x00000001
        /*00c8*/ 	.word	0x00000001
.L_33:


//--------------------- .nv.callgraph             --------------------------
	.section	.nv.callgraph,"",@"SHT_CUDA_CALLGRAPH"
	.align	4
	.sectionentsize	8
	.align		4
        /*0000*/ 	.word	0x00000000
	.align		4
        /*0004*/ 	.word	0xffffffff
	.align		4
        /*0008*/ 	.word	0x00000000
	.align		4
        /*000c*/ 	.word	0xfffffffe
	.align		4
        /*0010*/ 	.word	0x00000000
	.align		4
        /*0014*/ 	.word	0xfffffffd
	.align		4
        /*0018*/ 	.word	0x00000000
	.align		4
        /*001c*/ 	.word	0xfffffffc


//--------------------- .nv.rel.action            --------------------------
	.section	.nv.rel.action,"",@"SHT_CUDA_RELOCINFO"
	.align	8
	.sectionentsize	8
        /*0000*/ 	.byte	0x73, 0x00, 0x00, 0x00, 0x00, 0x00, 0x00, 0x00, 0x00, 0x00, 0x00, 0x11, 0x25, 0x00, 0x05, 0x36


//--------------------- .nv.constant0.matmul_kernel --------------------------
	.section	.nv.constant0.matmul_kernel,"a",@progbits
	.sectionflags	@""
	.align	4
.nv.constant0.matmul_kernel:
	.zero		400


//--------------------- .text.matmul_kernel       --------------------------
	.section	.text.matmul_kernel,"ax",@progbits
	.sectionflags	@"SHF_BARRIERS=1"
	.sectioninfo	@"SHI_REGISTERS=203"
	.align	128
        .global         matmul_kernel
        .type           matmul_kernel,@function
        .size           matmul_kernel,(.L_x_5 - matmul_kernel)
        .other          matmul_kernel,@"STO_CUDA_ENTRY STV_DEFAULT"
matmul_kernel:
.text.matmul_kernel:
[----:B------:R-:W-:Y:S02]  /*0000*/  IMAD.MOV.U32 R1, RZ, RZ, c[0x0][0x28] ;  /* 0x00000a00ff017624 */ /* 0x000fe400078e00ff */
[----:B------:R-:W-:Y:S01]  /*0010*/  IMAD.MOV.U32 R6, RZ, RZ, 0x7f ;  /* 0x0000007fff067424 */ /* 0x000fe200078e00ff */
[----:B------:R-:W1:Y:S01]  /*0020*/  S2R R5, SR_CTAID.X ;  /* 0x0000000000057919 */ /* 0x000e620000002500 */
[----:B------:R-:W-:Y:S01]  /*0030*/  IABS R13, c[0x0][0x17c] ;  /* 0x00005f00000d7a13 */ /* 0x000fe20000000000 */
[----:B------:R-:W-:Y:S02]  /*0040*/  ULDC UR7, c[0x0][0x180] ;  /* 0x0000600000077ab9 */ /* 0x000fe40000000800 */
[----:B------:R-:W-:Y:S01]  /*0050*/  IADD3 R0, R6, c[0x0][0x17c], RZ ;  /* 0x00005f0006007a10 */ /* 0x000fe20007ffe0ff */
[----:B------:R-:W2:Y:S01]  /*0060*/  S2R R190, SR_TID.X ;  /* 0x0000000000be7919 */ /* 0x000ea20000002100 */
[----:B------:R-:W-:Y:S02]  /*0070*/  UIADD3 UR4, UR7, -0x20, URZ ;  /* 0xffffffe007047890 */ /* 0x000fe4000fffe03f */
[----:B------:R-:W-:Y:S01]  /*0080*/  SHF.R.S32.HI R3, RZ, 0x1f, R0 ;  /* 0x0000001fff037819 */ /* 0x000fe20000011400 */
[----:B------:R-:W-:-:S02]  /*0090*/  ULDC.64 UR10, c[0x0][0x118] ;  /* 0x00004600000a7ab9 */ /* 0x000fc40000000a00 */
[----:B------:R-:W-:Y:S01]  /*00a0*/  UIADD3 UR5, UR7, -0x40, URZ ;  /* 0xffffffc007057890 */ /* 0x000fe2000fffe03f */
[----:B------:R-:W-:-:S04]  /*00b0*/  LEA.HI R3, R3, R0, RZ, 0x7 ;  /* 0x0000000003037211 */ /* 0x000fc800078f38ff */
[----:B------:R-:W-:-:S05]  /*00c0*/  SHF.R.S32.HI R3, RZ, 0x7, R3 ;  /* 0x00000007ff037819 */ /* 0x000fca0000011403 */
[----:B------:R-:W-:Y:S01]  /*00d0*/  IMAD.SHL.U32 R4, R3, 0x8, RZ ;  /* 0x0000000803047824 */ /* 0x000fe200078e00ff */
[----:B-1----:R-:W-:-:S04]  /*00e0*/  IABS R10, R5 ;  /* 0x00000005000a7213 */ /* 0x002fc80000000000 */
[-C--:B------:R-:W-:Y:S02]  /*00f0*/  IABS R7, R4.reuse ;  /* 0x0000000400077213 */ /* 0x080fe40000000000 */
[----:B------:R-:W-:Y:S01]  /*0100*/  IABS R11, R4 ;  /* 0x00000004000b7213 */ /* 0x000fe20000000000 */
[----:B--2---:R-:W-:Y:S01]  /*0110*/  IMAD.SHL.U32 R197, R190, 0x10, RZ ;  /* 0x00000010bec57824 */ /* 0x004fe200078e00ff */
[----:B------:R-:W1:Y:S01]  /*0120*/  I2F.RP R0, R7 ;  /* 0x0000000700007306 */ /* 0x000e620000209400 */
[----:B------:R-:W-:-:S03]  /*0130*/  SHF.R.U32.HI R199, RZ, 0x5, R190 ;  /* 0x00000005ffc77819 */ /* 0x000fc600000116be */
[----:B------:R-:W-:-:S04]  /*0140*/  LOP3.LUT R197, R197, 0x10, RZ, 0xc0, !PT ;  /* 0x00000010c5c57812 */ /* 0x000fc800078ec0ff */
[----:B-1----:R-:W1:Y:S02]  /*0150*/  MUFU.RCP R0, R0 ;  /* 0x0000000000007308 */ /* 0x002e640000001000 */
[----:B-1----:R-:W-:Y:S01]  /*0160*/  IADD3 R2, R0, 0xffffffe, RZ ;  /* 0x0ffffffe00027810 */ /* 0x002fe20007ffe0ff */
[----:B------:R-:W-:-:S05]  /*0170*/  IMAD.MOV R0, RZ, RZ, -R11 ;  /* 0x000000ffff007224 */ /* 0x000fca00078e0a0b */
[----:B------:R1:W2:Y:S02]  /*0180*/  F2I.FTZ.U32.TRUNC.NTZ R3, R2 ;  /* 0x0000000200037305 */ /* 0x0002a4000021f000 */
[----:B-1----:R-:W-:Y:S02]  /*0190*/  IMAD.MOV.U32 R2, RZ, RZ, RZ ;  /* 0x000000ffff027224 */ /* 0x002fe400078e00ff */
[----:B--2---:R-:W-:-:S04]  /*01a0*/  IMAD.MOV R8, RZ, RZ, -R3 ;  /* 0x000000ffff087224 */ /* 0x004fc800078e0a03 */
[----:B------:R-:W-:Y:S02]  /*01b0*/  IMAD R9, R8, R7, RZ ;  /* 0x0000000708097224 */ /* 0x000fe400078e02ff */
[----:B------:R-:W-:Y:S02]  /*01c0*/  IMAD.MOV.U32 R8, RZ, RZ, R10 ;  /* 0x000000ffff087224 */ /* 0x000fe400078e000a */
[----:B------:R-:W-:-:S06]  /*01d0*/  IMAD.HI.U32 R3, R3, R9, R2 ;  /* 0x0000000903037227 */ /* 0x000fcc00078e0002 */
[----:B------:R-:W-:-:S04]  /*01e0*/  IMAD.HI.U32 R3, R3, R8, RZ ;  /* 0x0000000803037227 */ /* 0x000fc800078e00ff */
[----:B------:R-:W-:Y:S01]  /*01f0*/  IMAD R0, R3, R0, R8 ;  /* 0x0000000003007224 */ /* 0x000fe200078e0208 */
[----:B------:R-:W-:-:S04]  /*0200*/  IABS R8, c[0x0][0x178] ;  /* 0x00005e0000087a13 */ /* 0x000fc80000000000 */
[----:B------:R-:W-:-:S13]  /*0210*/  ISETP.GT.U32.AND P1, PT, R7, R0, PT ;  /* 0x000000000700720c */ /* 0x000fda0003f24070 */
[----:B------:R-:W-:Y:S01]  /*0220*/  @!P1 IMAD.IADD R0, R0, 0x1, -R7 ;  /* 0x0000000100009824 */ /* 0x000fe200078e0a07 */
[----:B------:R-:W-:Y:S02]  /*0230*/  @!P1 IADD3 R3, R3, 0x1, RZ ;  /* 0x0000000103039810 */ /* 0x000fe40007ffe0ff */
[----:B------:R-:W-:Y:S02]  /*0240*/  ISETP.NE.AND P1, PT, R4, RZ, PT ;  /* 0x000000ff0400720c */ /* 0x000fe40003f25270 */
[----:B------:R-:W-:Y:S02]  /*0250*/  ISETP.GE.U32.AND P0, PT, R0, R7, PT ;  /* 0x000000070000720c */ /* 0x000fe40003f06070 */
[----:B------:R-:W-:-:S04]  /*0260*/  LOP3.LUT R0, R5, R4, RZ, 0x3c, !PT ;  /* 0x0000000405007212 */ /* 0x000fc800078e3cff */
[----:B------:R-:W-:Y:S02]  /*0270*/  ISETP.GE.AND P2, PT, R0, RZ, PT ;  /* 0x000000ff0000720c */ /* 0x000fe40003f46270 */
[----:B------:R-:W-:-:S05]  /*0280*/  IADD3 R0, R6, c[0x0][0x178], RZ ;  /* 0x00005e0006007a10 */ /* 0x000fca0007ffe0ff */
[----:B------:R-:W-:-:S05]  /*0290*/  @P0 IADD3 R3, R3, 0x1, RZ ;  /* 0x0000000103030810 */ /* 0x000fca0007ffe0ff */
[----:B------:R-:W-:Y:S01]  /*02a0*/  IMAD.MOV.U32 R2, RZ, RZ, R3 ;  /* 0x000000ffff027224 */ /* 0x000fe200078e0003 */
[----:B------:R-:W-:-:S03]  /*02b0*/  SHF.R.S32.HI R3, RZ, 0x1f, R0 ;  /* 0x0000001fff037819 */ /* 0x000fc60000011400 */
[----:B------:R-:W-:Y:S01]  /*02c0*/  @!P2 IMAD.MOV R2, RZ, RZ, -R2 ;  /* 0x000000ffff02a224 */ /* 0x000fe200078e0a02 */
[----:B------:R-:W-:Y:S02]  /*02d0*/  @!P1 LOP3.LUT R2, RZ, R4, RZ, 0x33, !PT ;  /* 0x00000004ff029212 */ /* 0x000fe400078e33ff */
[----:B------:R-:W-:-:S03]  /*02e0*/  LEA.HI R3, R3, R0, RZ, 0x7 ;  /* 0x0000000003037211 */ /* 0x000fc600078f38ff */
[----:B------:R-:W-:Y:S02]  /*02f0*/  IMAD.SHL.U32 R10, R2, 0x8, RZ ;  /* 0x00000008020a7824 */ /* 0x000fe400078e00ff */
[----:B------:R-:W-:-:S03]  /*0300*/  IMAD.MOV R2, RZ, RZ, -R2 ;  /* 0x000000ffff027224 */ /* 0x000fc600078e0a02 */
[----:B------:R-:W-:Y:S01]  /*0310*/  LEA.HI.SX32 R3, R3, -R10, 0x19 ;  /* 0x8000000a03037211 */ /* 0x000fe200078fcaff */
[----:B------:R-:W-:-:S03]  /*0320*/  IMAD R12, R4, R2, R5 ;  /* 0x00000002040c7224 */ /* 0x000fc600078e0205 */
[----:B------:R-:W-:Y:S02]  /*0330*/  IMNMX R11, R3, 0x8, PT ;  /* 0x00000008030b7817 */ /* 0x000fe40003800200 */
[----:B------:R-:W-:Y:S02]  /*0340*/  IABS R9, R12 ;  /* 0x0000000c00097213 */ /* 0x000fe40000000000 */
[-C--:B------:R-:W-:Y:S02]  /*0350*/  IABS R7, R11.reuse ;  /* 0x0000000b00077213 */ /* 0x080fe40000000000 */
[----:B------:R-:W-:Y:S02]  /*0360*/  IABS R4, R11 ;  /* 0x0000000b00047213 */ /* 0x000fe40000000000 */
[----:B------:R-:W1:Y:S08]  /*0370*/  I2F.RP R0, R7 ;  /* 0x0000000700007306 */ /* 0x000e700000209400 */
[----:B-1----:R-:W1:Y:S02]  /*0380*/  MUFU.RCP R0, R0 ;  /* 0x0000000000007308 */ /* 0x002e640000001000 */
[----:B-1----:R-:W-:Y:S01]  /*0390*/  IADD3 R3, R0, 0xffffffe, RZ ;  /* 0x0ffffffe00037810 */ /* 0x002fe20007ffe0ff */
[----:B------:R-:W-:-:S05]  /*03a0*/  IMAD.MOV R0, RZ, RZ, -R4 ;  /* 0x000000ffff007224 */ /* 0x000fca00078e0a04 */
[----:B------:R-:W1:Y:S08]  /*03b0*/  I2F.RP R4, R13 ;  /* 0x0000000d00047306 */ /* 0x000e700000209400 */
[----:B------:R-:W2:Y:S08]  /*03c0*/  F2I.FTZ.U32.TRUNC.NTZ R3, R3 ;  /* 0x0000000300037305 */ /* 0x000eb0000021f000 */
[----:B-1----:R-:W1:Y:S01]  /*03d0*/  MUFU.RCP R4, R4 ;  /* 0x0000000400047308 */ /* 0x002e620000001000 */
[----:B--2---:R-:W-:-:S04]  /*03e0*/  IMAD.MOV R6, RZ, RZ, -R3 ;  /* 0x000000ffff067224 */ /* 0x004fc800078e0a03 */
[----:B------:R-:W-:-:S04]  /*03f0*/  IMAD.MOV.U32 R2, RZ, RZ, R6 ;  /* 0x000000ffff027224 */ /* 0x000fc800078e0006 */
[----:B------:R-:W-:Y:S02]  /*0400*/  IMAD R5, R2, R7, RZ ;  /* 0x0000000702057224 */ /* 0x000fe400078e02ff */
[----:B------:R-:W-:-:S04]  /*0410*/  IMAD.MOV.U32 R2, RZ, RZ, RZ ;  /* 0x000000ffff027224 */ /* 0x000fc800078e00ff */
[----:B------:R-:W-:Y:S01]  /*0420*/  IMAD.HI.U32 R2, R3, R5, R2 ;  /* 0x0000000503027227 */ /* 0x000fe200078e0002 */
[----:B-1----:R-:W-:Y:S01]  /*0430*/  IADD3 R5, R4, 0xffffffe, RZ ;  /* 0x0ffffffe04057810 */ /* 0x002fe20007ffe0ff */
[----:B------:R-:W1:Y:S02]  /*0440*/  I2F.RP R3, R8 ;  /* 0x0000000800037306 */ /* 0x000e640000209400 */
[----:B------:R-:W-:Y:S02]  /*0450*/  IMAD.MOV.U32 R4, RZ, RZ, RZ ;  /* 0x000000ffff047224 */ /* 0x000fe400078e00ff */
[----:B------:R-:W-:-:S04]  /*0460*/  IMAD.HI.U32 R2, R2, R9, RZ ;  /* 0x0000000902027227 */ /* 0x000fc800078e00ff */
[----:B------:R-:W-:Y:S01]  /*0470*/  IMAD R0, R2, R0, R9 ;  /* 0x0000000002007224 */ /* 0x000fe200078e0209 */
[----:B------:R-:W-:Y:S04]  /*0480*/  F2I.FTZ.U32.TRUNC.NTZ R5, R5 ;  /* 0x0000000500057305 */ /* 0x000fe8000021f000 */
[----:B------:R-:W-:-:S04]  /*0490*/  ISETP.GT.U32.AND P1, PT, R7, R0, PT ;  /* 0x000000000700720c */ /* 0x000fc80003f24070 */
[----:B-1----:R-:W1:Y:S09]  /*04a0*/  MUFU.RCP R3, R3 ;  /* 0x0000000300037308 */ /* 0x002e720000001000 */
[----:B------:R-:W-:Y:S01]  /*04b0*/  @!P1 IMAD.IADD R0, R0, 0x1, -R7 ;  /* 0x0000000100009824 */ /* 0x000fe200078e0a07 */
[----:B------:R-:W-:-:S02]  /*04c0*/  @!P1 IADD3 R2, R2, 0x1, RZ ;  /* 0x0000000102029810 */ /* 0x000fc40007ffe0ff */
[----:B------:R-:W-:Y:S02]  /*04d0*/  ISETP.NE.AND P1, PT, R11, RZ, PT ;  /* 0x000000ff0b00720c */ /* 0x000fe40003f25270 */
[----:B------:R-:W-:Y:S02]  /*04e0*/  ISETP.GE.U32.AND P0, PT, R0, R7, PT ;  /* 0x000000070000720c */ /* 0x000fe40003f06070 */
[----:B------:R-:W-:Y:S02]  /*04f0*/  LOP3.LUT R0, R12, R11, RZ, 0x3c, !PT ;  /* 0x0000000b0c007212 */ /* 0x000fe400078e3cff */
[----:B-1----:R-:W-:Y:S02]  /*0500*/  IADD3 R6, R3, 0xffffffe, RZ ;  /* 0x0ffffffe03067810 */ /* 0x002fe40007ffe0ff */
[----:B------:R-:W-:Y:S02]  /*0510*/  ISETP.GE.AND P2, PT, R0, RZ, PT ;  /* 0x000000ff0000720c */ /* 0x000fe40003f46270 */
[----:B------:R1:W2:Y:S05]  /*0520*/  F2I.FTZ.U32.TRUNC.NTZ R3, R6 ;  /* 0x0000000600037305 */ /* 0x0002aa000021f000 */
[----:B------:R-:W-:Y:S01]  /*0530*/  @P0 IADD3 R2, R2, 0x1, RZ ;  /* 0x0000000102020810 */ /* 0x000fe20007ffe0ff */
[----:B-1----:R-:W-:-:S04]  /*0540*/  IMAD.MOV R6, RZ, RZ, -R5 ;  /* 0x000000ffff067224 */ /* 0x002fc800078e0a05 */
[----:B------:R-:W-:Y:S02]  /*0550*/  IMAD.MOV.U32 R9, RZ, RZ, R2 ;  /* 0x000000ffff097224 */ /* 0x000fe400078e0002 */
[----:B------:R-:W-:Y:S02]  /*0560*/  IMAD.MOV.U32 R2, RZ, RZ, RZ ;  /* 0x000000ffff027224 */ /* 0x000fe400078e00ff */
[----:B------:R-:W-:Y:S01]  /*0570*/  @!P2 IMAD.MOV R9, RZ, RZ, -R9 ;  /* 0x000000ffff09a224 */ /* 0x000fe200078e0a09 */
[----:B------:R-:W-:Y:S01]  /*0580*/  @!P1 LOP3.LUT R9, RZ, R11, RZ, 0x33, !PT ;  /* 0x0000000bff099212 */ /* 0x000fe200078e33ff */
[----:B--2---:R-:W-:-:S04]  /*0590*/  IMAD.MOV R7, RZ, RZ, -R3 ;  /* 0x000000ffff077224 */ /* 0x004fc800078e0a03 */
[----:B------:R-:W-:Y:S02]  /*05a0*/  IMAD.MOV R0, RZ, RZ, -R9 ;  /* 0x000000ffff007224 */ /* 0x000fe400078e0a09 */
[----:B------:R-:W-:Y:S02]  /*05b0*/  IMAD R7, R7, R8, RZ ;  /* 0x0000000807077224 */ /* 0x000fe400078e02ff */
[----:B------:R-:W-:Y:S01]  /*05c0*/  IMAD R0, R11, R0, R12 ;  /* 0x000000000b007224 */ /* 0x000fe200078e020c */
[----:B------:R-:W-:Y:S01]  /*05d0*/  SHF.R.U32.HI R11, RZ, 0x1, R190 ;  /* 0x00000001ff0b7819 */ /* 0x000fe200000116be */
[----:B------:R-:W-:-:S03]  /*05e0*/  IMAD.HI.U32 R2, R3, R7, R2 ;  /* 0x0000000703027227 */ /* 0x000fc600078e0002 */
[----:B------:R-:W-:Y:S01]  /*05f0*/  SGXT.U32 R11, R11, 0x6 ;  /* 0x000000060b0b781a */ /* 0x000fe20000000000 */
[----:B------:R-:W-:Y:S02]  /*0600*/  IMAD.IADD R0, R10, 0x1, R0 ;  /* 0x000000010a007824 */ /* 0x000fe400078e0200 */
[----:B------:R-:W-:Y:S01]  /*0610*/  IMAD R3, R6, R13, RZ ;  /* 0x0000000d06037224 */ /* 0x000fe200078e02ff */
[----:B------:R-:W-:Y:S01]  /*0620*/  LOP3.LUT R198, R11, 0x40, RZ, 0xfc, !PT ;  /* 0x000000400bc67812 */ /* 0x000fe200078efcff */
[----:B------:R-:W-:Y:S02]  /*0630*/  IMAD.SHL.U32 R176, R0, 0x80, RZ ;  /* 0x0000008000b07824 */ /* 0x000fe400078e00ff */
[----:B------:R-:W-:Y:S02]  /*0640*/  IMAD.SHL.U32 R0, R9, 0x80, RZ ;  /* 0x0000008009007824 */ /* 0x000fe400078e00ff */
[----:B------:R-:W-:Y:S01]  /*0650*/  IMAD.HI.U32 R4, R5, R3, R4 ;  /* 0x0000000305047227 */ /* 0x000fe200078e0004 */
[----:B------:R-:W-:-:S02]  /*0660*/  LOP3.LUT R15, R176, R11, RZ, 0xfc, !PT ;  /* 0x0000000bb00f7212 */ /* 0x000fc400078efcff */
[----:B------:R-:W-:Y:S02]  /*0670*/  LOP3.LUT R16, R0, R11, RZ, 0xfc, !PT ;  /* 0x0000000b00107212 */ /* 0x000fe400078efcff */
[--C-:B------:R-:W-:Y:S02]  /*0680*/  LOP3.LUT R17, R176, 0x40, R11.reuse, 0xfe, !PT ;  /* 0x00000040b0117812 */ /* 0x100fe400078efe0b */
[----:B------:R-:W-:Y:S02]  /*0690*/  IABS R7, R15 ;  /* 0x0000000f00077213 */ /* 0x000fe40000000000 */
[----:B------:R-:W-:Y:S02]  /*06a0*/  IABS R10, R16 ;  /* 0x00000010000a7213 */ /* 0x000fe40000000000 */
[----:B------:R-:W-:Y:S01]  /*06b0*/  LOP3.LUT R18, R0, 0x40, R11, 0xfe, !PT ;  /* 0x0000004000127812 */ /* 0x000fe200078efe0b */
[----:B------:R-:W-:Y:S01]  /*06c0*/  IMAD.HI.U32 R3, R2, R7, RZ ;  /* 0x0000000702037227 */ /* 0x000fe200078e00ff */
[----:B------:R-:W-:-:S02]  /*06d0*/  IABS R9, R17 ;  /* 0x0000001100097213 */ /* 0x000fc40000000000 */
[----:B------:R-:W-:Y:S01]  /*06e0*/  IABS R14, R18 ;  /* 0x00000012000e7213 */ /* 0x000fe20000000000 */
[----:B------:R-:W-:Y:S01]  /*06f0*/  IMAD.HI.U32 R5, R4, R10, RZ ;  /* 0x0000000a04057227 */ /* 0x000fe200078e00ff */
[----:B------:R-:W-:-:S03]  /*0700*/  ISETP.GE.AND P4, PT, R16, RZ, PT ;  /* 0x000000ff1000720c */ /* 0x000fc60003f86270 */
[----:B------:R-:W-:-:S04]  /*0710*/  IMAD.HI.U32 R2, R2, R9, RZ ;  /* 0x0000000902027227 */ /* 0x000fc800078e00ff */
[----:B------:R-:W-:Y:S02]  /*0720*/  IMAD.MOV R3, RZ, RZ, -R3 ;  /* 0x000000ffff037224 */ /* 0x000fe400078e0a03 */
[----:B------:R-:W-:Y:S02]  /*0730*/  IMAD.MOV R12, RZ, RZ, -R5 ;  /* 0x000000ffff0c7224 */ /* 0x000fe400078e0a05 */
[----:B------:R-:W-:-:S04]  /*0740*/  IMAD.HI.U32 R5, R4, R14, RZ ;  /* 0x0000000e04057227 */ /* 0x000fc800078e00ff */
[----:B------:R-:W-:Y:S02]  /*0750*/  IMAD.MOV R6, RZ, RZ, -R2 ;  /* 0x000000ffff067224 */ /* 0x000fe400078e0a02 */
[C---:B------:R-:W-:Y:S02]  /*0760*/  IMAD R2, R8.reuse, R3, R7 ;  /* 0x0000000308027224 */ /* 0x040fe400078e0207 */
[C---:B------:R-:W-:Y:S02]  /*0770*/  IMAD R4, R13.reuse, R12, R10 ;  /* 0x0000000c0d047224 */ /* 0x040fe400078e020a */
[----:B------:R-:W-:Y:S01]  /*0780*/  IMAD.MOV R5, RZ, RZ, -R5 ;  /* 0x000000ffff057224 */ /* 0x000fe200078e0a05 */
[C---:B------:R-:W-:Y:S01]  /*0790*/  ISETP.GT.U32.AND P1, PT, R8.reuse, R2, PT ;  /* 0x000000020800720c */ /* 0x040fe20003f24070 */
[----:B------:R-:W-:Y:S01]  /*07a0*/  IMAD R3, R8, R6, R9 ;  /* 0x0000000608037224 */ /* 0x000fe200078e0209 */
[C---:B------:R-:W-:Y:S01]  /*07b0*/  ISETP.GT.U32.AND P3, PT, R13.reuse, R4, PT ;  /* 0x000000040d00720c */ /* 0x040fe20003f64070 */
[----:B------:R-:W-:-:S02]  /*07c0*/  IMAD R6, R13, R5, R14 ;  /* 0x000000050d067224 */ /* 0x000fc400078e020e */
[----:B------:R-:W-:Y:S01]  /*07d0*/  IMAD.MOV.U32 R10, RZ, RZ, 0x1f ;  /* 0x0000001fff0a7424 */ /* 0x000fe200078e00ff */
[----:B------:R-:W-:Y:S02]  /*07e0*/  ISETP.GT.U32.AND P2, PT, R8, R3, PT ;  /* 0x000000030800720c */ /* 0x000fe40003f44070 */
[----:B------:R-:W-:Y:S02]  /*07f0*/  ISETP.GT.U32.AND P0, PT, R13, R6, PT ;  /* 0x000000060d00720c */ /* 0x000fe40003f04070 */
[----:B------:R-:W-:-:S03]  /*0800*/  IADD3 R10, R10, c[0x0][0x180], RZ ;  /* 0x000060000a0a7a10 */ /* 0x000fc60007ffe0ff */
[----:B------:R-:W-:Y:S02]  /*0810*/  @!P1 IMAD.IADD R2, R2, 0x1, -R8 ;  /* 0x0000000102029824 */ /* 0x000fe400078e0a08 */
[----:B------:R-:W-:Y:S01]  /*0820*/  @!P3 IMAD.IADD R4, R4, 0x1, -R13 ;  /* 0x000000010404b824 */ /* 0x000fe200078e0a0d */
[----:B------:R-:W-:-:S03]  /*0830*/  ISETP.GT.AND P3, PT, R10, 0x1f, PT ;  /* 0x0000001f0a00780c */ /* 0x000fc60003f64270 */
[----:B------:R-:W-:Y:S01]  /*0840*/  @!P2 IMAD.IADD R3, R3, 0x1, -R8 ;  /* 0x000000010303a824 */ /* 0x000fe200078e0a08 */
[----:B------:R-:W-:Y:S01]  /*0850*/  ISETP.GT.U32.AND P2, PT, R8, R2, PT ;  /* 0x000000020800720c */ /* 0x000fe20003f44070 */
[----:B------:R-:W-:Y:S01]  /*0860*/  @!P0 IMAD.IADD R6, R6, 0x1, -R13 ;  /* 0x0000000106068824 */ /* 0x000fe200078e0a0d */
[C---:B------:R-:W-:Y:S02]  /*0870*/  ISETP.GT.U32.AND P5, PT, R13.reuse, R4, PT ;  /* 0x000000040d00720c */ /* 0x040fe40003fa4070 */
[----:B------:R-:W-:Y:S02]  /*0880*/  ISETP.GT.U32.AND P6, PT, R8, R3, PT ;  /* 0x000000030800720c */ /* 0x000fe40003fc4070 */
[----:B------:R-:W-:Y:S02]  /*0890*/  ISETP.GT.U32.AND P1, PT, R13, R6, PT ;  /* 0x000000060d00720c */ /* 0x000fe40003f24070 */
[----:B------:R-:W-:Y:S02]  /*08a0*/  ISETP.GE.AND P0, PT, R15, RZ, PT ;  /* 0x000000ff0f00720c */ /* 0x000fe40003f06270 */
[----:B------:R-:W-:-:S03]  /*08b0*/  SEL R7, RZ, 0x10, !P3 ;  /* 0x00000010ff077807 */ /* 0x000fc60005800000 */
[--C-:B------:R-:W-:Y:S01]  /*08c0*/  @!P2 IMAD.IADD R2, R2, 0x1, -R8.reuse ;  /* 0x000000010202a824 */ /* 0x100fe200078e0a08 */
[----:B------:R-:W-:Y:S01]  /*08d0*/  ISETP.GE.AND P2, PT, R197, c[0x0][0x180], PT ;  /* 0x00006000c5007a0c */ /* 0x000fe20003f46270 */
[--C-:B------:R-:W-:Y:S01]  /*08e0*/  @!P5 IMAD.IADD R4, R4, 0x1, -R13.reuse ;  /* 0x000000010404d824 */ /* 0x100fe200078e0a0d */
[----:B------:R-:W-:Y:S01]  /*08f0*/  ISETP.GE.AND P5, PT, R18, RZ, PT ;  /* 0x000000ff1200720c */ /* 0x000fe20003fa6270 */
[----:B------:R-:W-:Y:S01]  /*0900*/  @!P6 IMAD.IADD R3, R3, 0x1, -R8 ;  /* 0x000000010303e824 */ /* 0x000fe200078e0a08 */
[----:B------:R-:W-:Y:S01]  /*0910*/  ISETP.GE.AND P6, PT, R17, RZ, PT ;  /* 0x000000ff1100720c */ /* 0x000fe20003fc6270 */
[----:B------:R-:W-:Y:S01]  /*0920*/  IMAD.MOV.U32 R5, RZ, RZ, R4 ;  /* 0x000000ffff057224 */ /* 0x000fe200078e0004 */
[----:B------:R-:W-:Y:S01]  /*0930*/  SEL R7, R7, RZ, !P2 ;  /* 0x000000ff07077207 */ /* 0x000fe20005000000 */
[----:B------:R-:W-:Y:S01]  /*0940*/  @!P1 IMAD.IADD R6, R6, 0x1, -R13 ;  /* 0x0000000106069824 */ /* 0x000fe200078e0a0d */
[----:B------:R-:W-:Y:S01]  /*0950*/  ISETP.NE.AND P1, PT, RZ, c[0x0][0x17c], PT ;  /* 0x00005f00ff007a0c */ /* 0x000fe20003f25270 */
[----:B------:R-:W-:Y:S01]  /*0960*/  @!P4 IMAD.MOV R5, RZ, RZ, -R5 ;  /* 0x000000ffff05c224 */ /* 0x000fe200078e0a05 */
[----:B------:R-:W-:Y:S01]  /*0970*/  ISETP.NE.U32.AND P4, PT, R7, RZ, PT ;  /* 0x000000ff0700720c */ /* 0x000fe20003f85070 */
[----:B------:R-:W-:Y:S01]  /*0980*/  @!P0 IMAD.MOV R2, RZ, RZ, -R2 ;  /* 0x000000ffff028224 */ /* 0x000fe200078e0a02 */
[----:B------:R-:W-:Y:S01]  /*0990*/  ISETP.NE.AND P0, PT, RZ, c[0x0][0x178], PT ;  /* 0x00005e00ff007a0c */ /* 0x000fe20003f05270 */
[----:B------:R-:W-:Y:S01]  /*09a0*/  IMAD.MOV.U32 R4, RZ, RZ, R3 ;  /* 0x000000ffff047224 */ /* 0x000fe200078e0003 */
[----:B------:R-:W-:Y:S01]  /*09b0*/  LOP3.LUT R3, RZ, c[0x0][0x178], RZ, 0x33, !PT ;  /* 0x00005e00ff037a12 */ /* 0x000fe200078e33ff */
[----:B------:R-:W-:Y:S01]  /*09c0*/  IMAD.MOV.U32 R7, RZ, RZ, R6 ;  /* 0x000000ffff077224 */ /* 0x000fe200078e0006 */
[----:B------:R-:W-:Y:S01]  /*09d0*/  LOP3.LUT R6, RZ, c[0x0][0x17c], RZ, 0x33, !PT ;  /* 0x00005f00ff067a12 */ /* 0x000fe200078e33ff */
[----:B------:R-:W-:Y:S01]  /*09e0*/  @!P6 IMAD.MOV R4, RZ, RZ, -R4 ;  /* 0x000000ffff04e224 */ /* 0x000fe200078e0a04 */
[----:B------:R-:W-:Y:S01]  /*09f0*/  SEL R2, R3, R2, !P0 ;  /* 0x0000000203027207 */ /* 0x000fe20004000000 */
[----:B------:R-:W-:Y:S01]  /*0a00*/  @!P5 IMAD.MOV R7, RZ, RZ, -R7 ;  /* 0x000000ffff07d224 */ /* 0x000fe200078e0a07 */
[----:B------:R-:W-:-:S02]  /*0a10*/  SEL R8, R6, R5, !P1 ;  /* 0x0000000506087207 */ /* 0x000fc40004800000 */
[----:B------:R-:W-:Y:S01]  /*0a20*/  SEL R14, R3, R4, !P0 ;  /* 0x00000004030e7207 */ /* 0x000fe20004000000 */
[--C-:B------:R-:W-:Y:S01]  /*0a30*/  IMAD R2, R2, c[0x0][0x184], R197.reuse ;  /* 0x0000610002027a24 */ /* 0x100fe200078e02c5 */
[----:B------:R-:W-:Y:S01]  /*0a40*/  SEL R6, R6, R7, !P1 ;  /* 0x0000000706067207 */ /* 0x000fe20004800000 */
[--C-:B------:R-:W-:Y:S01]  /*0a50*/  IMAD R8, R8, c[0x0][0x188], R197.reuse ;  /* 0x0000620008087a24 */ /* 0x100fe200078e02c5 */
[----:B------:R-:W-:Y:S01]  /*0a60*/  SHF.R.U32.HI R13, RZ, 0x3, R190 ;  /* 0x00000003ff0d7819 */ /* 0x000fe200000116be */
[--C-:B------:R-:W-:Y:S01]  /*0a70*/  IMAD R15, R14, c[0x0][0x184], R197.reuse ;  /* 0x000061000e0f7a24 */ /* 0x100fe200078e02c5 */
[----:B------:R-:W-:Y:S01]  /*0a80*/  SHF.R.S32.HI R3, RZ, 0x1f, R2 ;  /* 0x0000001fff037819 */ /* 0x000fe20000011402 */
[----:B------:R-:W-:Y:S01]  /*0a90*/  IMAD R9, R6, c[0x0][0x188], R197 ;  /* 0x0000620006097a24 */ /* 0x000fe200078e02c5 */
[----:B------:R-:W-:Y:S02]  /*0aa0*/  IADD3 R2, P0, R2, c[0x0][0x160], RZ ;  /* 0x0000580002027a10 */ /* 0x000fe40007f1e0ff */
[----:B------:R-:W-:-:S02]  /*0ab0*/  SHF.R.S32.HI R5, RZ, 0x1f, R8 ;  /* 0x0000001fff057819 */ /* 0x000fc40000011408 */
[----:B------:R-:W-:Y:S02]  /*0ac0*/  IADD3 R6, P1, R8, c[0x0][0x168], RZ ;  /* 0x00005a0008067a10 */ /* 0x000fe40007f3e0ff */
[----:B------:R-:W-:Y:S02]  /*0ad0*/  LOP3.LUT R4, R13, R190, RZ, 0x3c, !PT ;  /* 0x000000be0d047212 */ /* 0x000fe400078e3cff */
[----:B------:R-:W-:Y:S02]  /*0ae0*/  IADD3.X R3, R3, c[0x0][0x164], RZ, P0, !PT ;  /* 0x0000590003037a10 */ /* 0x000fe400007fe4ff */
[----:B------:R-:W-:Y:S01]  /*0af0*/  SHF.R.S32.HI R12, RZ, 0x1f, R9 ;  /* 0x0000001fff0c7819 */ /* 0x000fe20000011409 */
[----:B------:R-:W-:Y:S01]  /*0b00*/  IMAD.SHL.U32 R4, R4, 0x10, RZ ;  /* 0x0000001004047824 */ /* 0x000fe200078e00ff */
[----:B------:R-:W-:Y:S02]  /*0b10*/  IADD3 R8, P0, R9, c[0x0][0x168], RZ ;  /* 0x00005a0009087a10 */ /* 0x000fe40007f1e0ff */
[----:B------:R-:W-:-:S02]  /*0b20*/  IADD3.X R7, R5, c[0x0][0x16c], RZ, P1, !PT ;  /* 0x00005b0005077a10 */ /* 0x000fc40000ffe4ff */
[----:B------:R-:W-:Y:S02]  /*0b30*/  ISETP.GE.AND P1, PT, R197, UR4, PT ;  /* 0x00000004c5007c0c */ /* 0x000fe4000bf26270 */
[----:B------:R-:W-:Y:S02]  /*0b40*/  IADD3.X R9, R12, c[0x0][0x16c], RZ, P0, !PT ;  /* 0x00005b000c097a10 */ /* 0x000fe400007fe4ff */
[----:B------:R-:W-:Y:S02]  /*0b50*/  ISETP.GT.AND P5, PT, R10, 0x3f, PT ;  /* 0x0000003f0a00780c */ /* 0x000fe40003fa4270 */
[----:B------:R-:W-:Y:S02]  /*0b60*/  SEL R12, RZ, 0x10, P1 ;  /* 0x00000010ff0c7807 */ /* 0x000fe40000800000 */
[----:B------:R-:W-:Y:S02]  /*0b70*/  LOP3.LUT R5, R4, 0x10, RZ, 0xc0, !PT ;  /* 0x0000001004057812 */ /* 0x000fe400078ec0ff */
[----:B------:R-:W-:-:S02]  /*0b80*/  SEL R12, R12, RZ, P5 ;  /* 0x000000ff0c0c7207 */ /* 0x000fc40002800000 */
[----:B------:R-:W-:Y:S01]  /*0b90*/  SHF.R.S32.HI R16, RZ, 0x1f, R15 ;  /* 0x0000001fff107819 */ /* 0x000fe2000001140f */
[--C-:B------:R-:W-:Y:S01]  /*0ba0*/  IMAD R200, R11, 0x20, R5.reuse ;  /* 0x000000200bc87824 */ /* 0x100fe200078e0205 */
[----:B------:R-:W-:Y:S01]  /*0bb0*/  IADD3 R4, P5, R15, c[0x0][0x160], RZ ;  /* 0x000058000f047a10 */ /* 0x000fe20007fbe0ff */
[----:B------:R-:W-:Y:S01]  /*0bc0*/  IMAD R198, R198, 0x20, R5 ;  /* 0x00000020c6c67824 */ /* 0x000fe200078e0205 */
[----:B------:R-:W-:Y:S02]  /*0bd0*/  ISETP.GE.AND P0, PT, R197, UR5, PT ;  /* 0x00000005c5007c0c */ /* 0x000fe4000bf06270 */
[----:B------:R-:W-:Y:S01]  /*0be0*/  IADD3.X R5, R16, c[0x0][0x164], RZ, P5, !PT ;  /* 0x0000590010057a10 */ /* 0x000fe20002ffe4ff */
[----:B------:R1:W-:Y:S01]  /*0bf0*/  LDGSTS.E.BYPASS.128 [R200], [R2.64], P4 ;  /* 0x0000000002c87fae */ /* 0x0003e2000a101c4a */
[----:B------:R-:W-:Y:S02]  /*0c00*/  ISETP.NE.U32.AND P5, PT, R12, RZ, PT ;  /* 0x000000ff0c00720c */ /* 0x000fe40003fa5070 */
[----:B------:R-:W-:Y:S01]  /*0c10*/  ISETP.GT.AND P6, PT, R10, 0x5f, PT ;  /* 0x0000005f0a00780c */ /* 0x000fe20003fc4270 */
[----:B------:R1:W-:Y:S01]  /*0c20*/  LDGSTS.E.BYPASS.128 [R198], [R4.64], P4 ;  /* 0x0000000004c67fae */ /* 0x0003e2000a101c4a */
[----:B------:R-:W-:-:S02]  /*0c30*/  SEL R14, RZ, 0x10, P0 ;  /* 0x00000010ff0e7807 */ /* 0x000fc40000000000 */
[----:B------:R-:W-:Y:S01]  /*0c40*/  PLOP3.LUT P2, PT, P2, PT, PT, 0x8, 0x0 ;  /* 0x000000000000781c */ /* 0x000fe2000174e170 */
[----:B------:R-:W0:Y:S01]  /*0c50*/  LDGDEPBAR ;  /* 0x00000000000079af */ /* 0x000e220000000000 */
[----:B------:R-:W-:Y:S02]  /*0c60*/  SEL R14, R14, RZ, P6 ;  /* 0x000000ff0e0e7207 */ /* 0x000fe40003000000 */
[----:B------:R-:W-:Y:S01]  /*0c70*/  PLOP3.LUT P1, PT, P1, PT, PT, 0x8, 0x0 ;  /* 0x000000000000781c */ /* 0x000fe20000f2e170 */
[----:B------:R1:W-:Y:S01]  /*0c80*/  LDGSTS.E.BYPASS.128 [R200+0x3000], [R6.64], P4 ;  /* 0x0300000006c87fae */ /* 0x0003e2000a101c4a */
[----:B------:R-:W-:Y:S02]  /*0c90*/  ISETP.NE.U32.AND P6, PT, R14, RZ, PT ;  /* 0x000000ff0e00720c */ /* 0x000fe40003fc5070 */
[----:B------:R-:W-:Y:S01]  /*0ca0*/  PLOP3.LUT P0, PT, P0, PT, PT, 0x8, 0x0 ;  /* 0x000000000000781c */ /* 0x000fe2000070e170 */
[----:B------:R1:W-:Y:S04]  /*0cb0*/  LDGSTS.E.BYPASS.128 [R198+0x3000], [R8.64], P4 ;  /* 0x0300000008c67fae */ /* 0x0003e8000a101c4a */
[----:B------:R-:W0:Y:S04]  /*0cc0*/  LDGDEPBAR ;  /* 0x00000000000079af */ /* 0x000e280000000000 */
[----:B------:R-:W-:Y:S06]  /*0cd0*/  BAR.SYNC.DEFER_BLOCKING 0x0 ;  /* 0x0000000000007b1d */ /* 0x000fec0000010000 */
[----:B------:R-:W-:Y:S01]  /*0ce0*/  @!PT LDS RZ, [RZ] ;  /* 0x00000000fffff984 */ /* 0x000fe20000000800 */
[----:B------:R-:W-:Y:S01]  /*0cf0*/  @!PT LDS RZ, [RZ] ;  /* 0x00000000fffff984 */ /* 0x000fe20000000800 */
[----:B------:R-:W-:Y:S01]  /*0d00*/  @!PT LDS RZ, [RZ] ;  /* 0x00000000fffff984 */ /* 0x000fe20000000800 */
[----:B------:R1:W-:Y:S04]  /*0d10*/  LDGSTS.E.BYPASS.128 [R200+0x1000], [R2.64+0x20], P5 ;  /* 0x0100002002c87fae */ /* 0x0003e8000a901c4a */
[----:B------:R1:W-:Y:S04]  /*0d20*/  LDGSTS.E.BYPASS.128 [R198+0x1000], [R4.64+0x20], P5 ;  /* 0x0100002004c67fae */ /* 0x0003e8000a901c4a */
[----:B------:R-:W0:Y:S04]  /*0d30*/  LDGDEPBAR ;  /* 0x00000000000079af */ /* 0x000e280000000000 */
[----:B------:R1:W-:Y:S04]  /*0d40*/  LDGSTS.E.BYPASS.128 [R200+0x4000], [R6.64+0x20], P5 ;  /* 0x0400002006c87fae */ /* 0x0003e8000a901c4a */
[----:B------:R1:W-:Y:S04]  /*0d50*/  LDGSTS.E.BYPASS.128 [R198+0x4000], [R8.64+0x20], P5 ;  /* 0x0400002008c67fae */ /* 0x0003e8000a901c4a */
        /* <DEDUP_REMOVED lines=10> */
[----:B------:R-:W0:Y:S01]  /*0e00*/  LDGDEPBAR ;  /* 0x00000000000079af */ /* 0x000e220000000000 */
[----:B------:R-:W-:-:S04]  /*0e10*/  DEPBAR.LE SB0, 0x4 ;  /* 0x000081000000791a */ /* 0x000fc80000000000 */
[----:B------:R-:W-:Y:S06]  /*0e20*/  BAR.SYNC.DEFER_BLOCKING 0x0 ;  /* 0x0000000000007b1d */ /* 0x000fec0000010000 */
[----:B------:R-:W-:Y:S05]  /*0e30*/  @P3 BRA `(.L_x_0) ;  /* 0x0000043000003947 */ /* 0x000fea0003800000 */
[----:B-1----:R-:W-:Y:S02]  /*0e40*/  IMAD.SHL.U32 R193, R199, 0x8, RZ ;  /* 0x00000008c7c17824 */ /* 0x002fe400078e00ff */
[----:B------:R-:W-:Y:S02]  /*0e50*/  IMAD.MOV.U32 R56, RZ, RZ, RZ ;  /* 0x000000ffff387224 */ /* 0x000fe400078e00ff */
[----:B------:R-:W-:Y:S01]  /*0e60*/  IMAD.MOV.U32 R58, RZ, RZ, RZ ;  /* 0x000000ffff3a7224 */ /* 0x000fe200078e00ff */
[----:B------:R-:W-:Y:S01]  /*0e70*/  LOP3.LUT R193, R193, 0x8, RZ, 0xc0, !PT ;  /* 0x00000008c1c17812 */ /* 0x000fe200078ec0ff */
[----:B------:R-:W-:-:S02]  /*0e80*/  IMAD.MOV.U32 R36, RZ, RZ, RZ ;  /* 0x000000ffff247224 */ /* 0x000fc400078e00ff */
[----:B------:R-:W-:Y:S02]  /*0e90*/  IMAD.MOV.U32 R38, RZ, RZ, RZ ;  /* 0x000000ffff267224 */ /* 0x000fe400078e00ff */
[----:B------:R-:W-:Y:S02]  /*0ea0*/  IMAD.MOV.U32 R40, RZ, RZ, RZ ;  /* 0x000000ffff287224 */ /* 0x000fe400078e00ff */
[----:B------:R-:W-:Y:S02]  /*0eb0*/  IMAD.MOV.U32 R42, RZ, RZ, RZ ;  /* 0x000000ffff2a7224 */ /* 0x000fe400078e00ff */
[----:B------:R-:W-:Y:S02]  /*0ec0*/  IMAD.MOV.U32 R44, RZ, RZ, RZ ;  /* 0x000000ffff2c7224 */ /* 0x000fe400078e00ff */
[----:B------:R-:W-:Y:S02]  /*0ed0*/  IMAD.MOV.U32 R46, RZ, RZ, RZ ;  /* 0x000000ffff2e7224 */ /* 0x000fe400078e00ff */
        /* <DEDUP_REMOVED lines=55> */
[----:B------:R-:W-:Y:S01]  /*1250*/  IMAD.MOV.U32 R162, RZ, RZ, RZ ;  /* 0x000000ffffa27224 */ /* 0x000fe200078e00ff */
[----:B------:R-:W-:Y:S05]  /*1260*/  BRA `(.L_x_1) ;  /* 0x000022e000007947 */ /* 0x000fea0003800000 */
.L_x_0:
[C---:B-1----:R-:W-:Y:S01]  /*1270*/  IMAD.SHL.U32 R193, R199.reuse, 0x8, RZ ;  /* 0x00000008c7c17824 */ /* 0x042fe200078e00ff */
[----:B------:R-:W-:Y:S01]  /*1280*/  LOP3.LUT R12, R199, 0x2, RZ, 0xc0, !PT ;  /* 0x00000002c70c7812 */ /* 0x000fe200078ec0ff */
[----:B------:R-:W-:Y:S01]  /*1290*/  IMAD.MOV.U32 R191, RZ, RZ, 0x2 ;  /* 0x00000002ffbf7424 */ /* 0x000fe200078e00ff */
[----:B------:R-:W-:Y:S01]  /*12a0*/  LOP3.LUT R11, R190, 0x7, RZ, 0xc0, !PT ;  /* 0x00000007be0b7812 */ /* 0x000fe200078ec0ff */
[----:B------:R-:W-:Y:S01]  /*12b0*/  CS2R R56, SRZ ;  /* 0x0000000000387805 */ /* 0x000fe2000001ff00 */
[--C-:B------:R-:W-:Y:S01]  /*12c0*/  SHF.R.U32.HI R14, RZ, 0x2, R190.reuse ;  /* 0x00000002ff0e7819 */ /* 0x100fe200000116be */
[----:B------:R-:W-:Y:S01]  /*12d0*/  CS2R R58, SRZ ;  /* 0x00000000003a7805 */ /* 0x000fe2000001ff00 */
[----:B------:R-:W-:Y:S01]  /*12e0*/  LOP3.LUT R12, R12, 0x1, R13, 0xf8, !PT ;  /* 0x000000010c0c7812 */ /* 0x000fe200078ef80d */
[----:B------:R-:W-:Y:S01]  /*12f0*/  CS2R R36, SRZ ;  /* 0x0000000000247805 */ /* 0x000fe2000001ff00 */
[----:B------:R-:W-:Y:S01]  /*1300*/  LOP3.LUT R193, R193, 0x8, RZ, 0xc0, !PT ;  /* 0x00000008c1c17812 */ /* 0x000fe200078ec0ff */
[----:B------:R-:W-:Y:S01]  /*1310*/  CS2R R38, SRZ ;  /* 0x0000000000267805 */ /* 0x000fe2000001ff00 */
[----:B------:R-:W-:Y:S01]  /*1320*/  F2FP.PACK_AB.RZ R16, RZ, RZ ;  /* 0x000000ffff10723e */ /* 0x000fe200000180ff */
[----:B------:R-:W-:Y:S01]  /*1330*/  IMAD R194, R12, 0x8, R11 ;  /* 0x000000080cc27824 */ /* 0x000fe200078e020b */
[----:B------:R-:W-:Y:S01]  /*1340*/  SGXT.U32 R14, R14, 0x1 ;  /* 0x000000010e0e781a */ /* 0x000fe20000000000 */
[----:B------:R-:W-:Y:S01]  /*1350*/  CS2R R40, SRZ ;  /* 0x0000000000287805 */ /* 0x000fe2000001ff00 */
[----:B------:R-:W-:Y:S01]  /*1360*/  LOP3.LUT R15, R193, 0x10, R190, 0xf8, !PT ;  /* 0x00000010c10f7812 */ /* 0x000fe200078ef8be */
[----:B------:R-:W-:Y:S01]  /*1370*/  IMAD.SHL.U32 R194, R194, 0x20, RZ ;  /* 0x00000020c2c27824 */ /* 0x000fe200078e00ff */
[----:B------:R-:W-:Y:S01]  /*1380*/  SHF.R.S32.HI R11, RZ, 0x1f, R10 ;  /* 0x0000001fff0b7819 */ /* 0x000fe2000001140a */
[----:B------:R-:W-:Y:S01]  /*1390*/  CS2R R42, SRZ ;  /* 0x00000000002a7805 */ /* 0x000fe2000001ff00 */
[----:B------:R-:W-:Y:S01]  /*13a0*/  PRMT R16, R16, 0x5410, R16 ;  /* 0x0000541010107816 */ /* 0x000fe20000000010 */
[----:B------:R-:W-:Y:S01]  /*13b0*/  CS2R R44, SRZ ;  /* 0x00000000002c7805 */ /* 0x000fe2000001ff00 */
[C---:B------:R-:W-:Y:S01]  /*13c0*/  LOP3.LUT R12, R14.reuse, 0x1, R13, 0x78, !PT ;  /* 0x000000010e0c7812 */ /* 0x040fe200078e780d */
[----:B------:R-:W-:Y:S01]  /*13d0*/  IMAD.SHL.U32 R13, R14, 0x10, RZ ;  /* 0x000000100e0d7824 */ /* 0x000fe200078e00ff */
[--C-:B------:R-:W-:Y:S01]  /*13e0*/  LOP3.LUT R15, R15, 0x7, R190.reuse, 0xf8, !PT ;  /* 0x000000070f0f7812 */ /* 0x100fe200078ef8be */
[----:B------:R-:W-:Y:S01]  /*13f0*/  CS2R R46, SRZ ;  /* 0x00000000002e7805 */ /* 0x000fe2000001ff00 */
[----:B------:R-:W-:Y:S01]  /*1400*/  LEA.HI R11, R11, R10, RZ, 0x5 ;  /* 0x0000000a0b0b7211 */ /* 0x000fe200078f28ff */
[----:B------:R-:W-:Y:S01]  /*1410*/  IMAD.SHL.U32 R12, R12, 0x10, RZ ;  /* 0x000000100c0c7824 */ /* 0x000fe200078e00ff */
[----:B------:R-:W-:Y:S01]  /*1420*/  LOP3.LUT R16, R16, 0xfffefffe, RZ, 0xc0, !PT ;  /* 0xfffefffe10107812 */ /* 0x000fe200078ec0ff */
[----:B------:R-:W-:Y:S01]  /*1430*/  IMAD.SHL.U32 R15, R15, 0x20, RZ ;  /* 0x000000200f0f7824 */ /* 0x000fe200078e00ff */
[----:B------:R-:W-:Y:S01]  /*1440*/  IADD3 R178, P3, R8, 0x60, RZ ;  /* 0x0000006008b27810 */ /* 0x000fe20007f7e0ff */
[----:B------:R-:W-:Y:S01]  /*1450*/  CS2R R48, SRZ ;  /* 0x0000000000307805 */ /* 0x000fe2000001ff00 */
[----:B------:R-:W-:Y:S01]  /*1460*/  IADD3 R180, P4, R6, 0x60, RZ ;  /* 0x0000006006b47810 */ /* 0x000fe20007f9e0ff */
[----:B------:R-:W-:Y:S01]  /*1470*/  CS2R R50, SRZ ;  /* 0x0000000000327805 */ /* 0x000fe2000001ff00 */
[----:B------:R-:W-:Y:S01]  /*1480*/  IADD3 R182, P5, R4, 0x60, RZ ;  /* 0x0000006004b67810 */ /* 0x000fe20007fbe0ff */
[----:B------:R-:W-:Y:S01]  /*1490*/  CS2R R52, SRZ ;  /* 0x0000000000347805 */ /* 0x000fe2000001ff00 */
[----:B------:R-:W-:Y:S01]  /*14a0*/  IADD3 R188, P6, R2, 0x60, RZ ;  /* 0x0000006002bc7810 */ /* 0x000fe20007fde0ff */
[----:B------:R-:W-:Y:S01]  /*14b0*/  CS2R R54, SRZ ;  /* 0x0000000000367805 */ /* 0x000fe2000001ff00 */
[----:B------:R-:W-:Y:S01]  /*14c0*/  LOP3.LUT R13, R13, 0x10, R190, 0x78, !PT ;  /* 0x000000100d0d7812 */ /* 0x000fe200078e78be */
[----:B------:R-:W-:Y:S01]  /*14d0*/  CS2R R60, SRZ ;  /* 0x00000000003c7805 */ /* 0x000fe2000001ff00 */
[----:B------:R-:W-:Y:S01]  /*14e0*/  SHF.R.S32.HI R196, RZ, 0x5, R11 ;  /* 0x00000005ffc47819 */ /* 0x000fe2000001140b */
[----:B------:R-:W-:Y:S01]  /*14f0*/  CS2R R62, SRZ ;  /* 0x00000000003e7805 */ /* 0x000fe2000001ff00 */
[----:B------:R-:W-:Y:S01]  /*1500*/  IADD3 R16, R16, 0x800080, RZ ;  /* 0x0080008010107810 */ /* 0x000fe20007ffe0ff */
[----:B------:R-:W-:Y:S01]  /*1510*/  CS2R R64, SRZ ;  /* 0x0000000000407805 */ /* 0x000fe2000001ff00 */
[----:B------:R-:W-:Y:S01]  /*1520*/  LOP3.LUT R194, R194, R13, RZ, 0xfc, !PT ;  /* 0x0000000dc2c27212 */ /* 0x000fe200078efcff */
[----:B------:R-:W-:Y:S01]  /*1530*/  CS2R R66, SRZ ;  /* 0x0000000000427805 */ /* 0x000fe2000001ff00 */
[----:B------:R-:W-:Y:S01]  /*1540*/  LOP3.LUT R192, R15, R12, RZ, 0xfc, !PT ;  /* 0x0000000c0fc07212 */ /* 0x000fe200078efcff */
[----:B------:R-:W-:Y:S01]  /*1550*/  CS2R R68, SRZ ;  /* 0x0000000000447805 */ /* 0x000fe2000001ff00 */
        /* <DEDUP_REMOVED lines=47> */
[----:B------:R-:W-:Y:S01]  /*1850*/  IMAD.X R177, RZ, RZ, R9, P3 ;  /* 0x000000ffffb17224 */ /* 0x000fe200018e0609 */
[----:B------:R-:W-:Y:S01]  /*1860*/  IADD3 R195, R196, -0x3, RZ ;  /* 0xfffffffdc4c37810 */ /* 0x000fe20007ffe0ff */
[----:B------:R-:W-:Y:S01]  /*1870*/  IMAD.X R179, RZ, RZ, R7, P4 ;  /* 0x000000ffffb37224 */ /* 0x000fe200020e0607 */
[----:B------:R-:W-:Y:S01]  /*1880*/  PRMT R189, R16, 0x7531, R16 ;  /* 0x0000753110bd7816 */ /* 0x000fe20000000010 */
[----:B------:R-:W-:Y:S01]  /*1890*/  IMAD.X R181, RZ, RZ, R5, P5 ;  /* 0x000000ffffb57224 */ /* 0x000fe200028e0605 */
[----:B------:R-:W-:Y:S01]  /*18a0*/  UIADD3 UR7, UR7, -0x60, URZ ;  /* 0xffffffa007077890 */ /* 0x000fe2000fffe03f */
[----:B------:R-:W-:Y:S01]  /*18b0*/  IMAD.X R183, RZ, RZ, R3, P6 ;  /* 0x000000ffffb77224 */ /* 0x000fe200030e0603 */
[----:B------:R-:W-:-:S02]  /*18c0*/  UMOV UR4, URZ ;  /* 0x0000003f00047c82 */ /* 0x000fc40008000000 */
[----:B------:R-:W-:Y:S02]  /*18d0*/  UMOV UR8, 0x3000 ;  /* 0x0000300000087882 */ /* 0x000fe40000000000 */
[----:B------:R-:W-:Y:S02]  /*18e0*/  UMOV UR5, URZ ;  /* 0x0000003f00057c82 */ /* 0x000fe40008000000 */
[----:B------:R-:W-:Y:S02]  /*18f0*/  UMOV UR6, URZ ;  /* 0x0000003f00067c82 */ /* 0x000fe40008000000 */
.L_x_3:
[----:B------:R-:W1:Y:S01]  /*1900*/  LDS.128 R8, [R200+UR5] ;  /* 0x00000005c8087984 */ /* 0x000e620008000c00 */
[C---:B------:R-:W-:Y:S01]  /*1910*/  PRMT R2, R189.reuse, 0x7770, RZ ;  /* 0x00007770bd027816 */ /* 0x040fe200000000ff */
[----:B------:R-:W-:Y:S01]  /*1920*/  UIADD3 UR4, UR4, 0x1, URZ ;  /* 0x0000000104047890 */ /* 0x000fe2000fffe03f */
[----:B------:R-:W-:Y:S01]  /*1930*/  PRMT R3, R189, 0x7771, RZ ;  /* 0x00007771bd037816 */ /* 0x000fe200000000ff */
[----:B------:R-:W2:Y:S01]  /*1940*/  LDS.128 R4, [R198+UR5] ;  /* 0x00000005c6047984 */ /* 0x000ea20008000c00 */
[----:B------:R-:W-:Y:S01]  /*1950*/  ISETP.GE.AND P3, PT, R197, UR7, PT ;  /* 0x00000007c5007c0c */ /* 0x000fe2000bf66270 */
[----:B------:R-:W-:Y:S01]  /*1960*/  UISETP.GE.AND UP0, UPT, UR4, 0x3, UPT ;  /* 0x000000030400788c */ /* 0x000fe2000bf06270 */
[----:B------:R-:W-:Y:S01]  /*1970*/  IADD3 R191, R191, 0x1, RZ ;  /* 0x00000001bfbf7810 */ /* 0x000fe20007ffe0ff */
[----:B------:R-:W-:-:S02]  /*1980*/  UIADD3 UR7, UR7, -0x20, URZ ;  /* 0xffffffe007077890 */ /* 0x000fc4000fffe03f */
[----:B------:R-:W-:-:S04]  /*1990*/  USEL UR4, UR4, URZ, !UP0 ;  /* 0x0000003f04047287 */ /* 0x000fc8000c000000 */
[----:B------:R-:W-:Y:S01]  /*19a0*/  USHF.L.U32 UR5, UR4, 0xc, URZ ;  /* 0x0000000c04057899 */ /* 0x000fe2000800063f */
[C---:B-1----:R-:W-:Y:S02]  /*19b0*/  PRMT R19, R11.reuse, 0x7770, RZ ;  /* 0x000077700b137816 */ /* 0x042fe400000000ff */
[C---:B------:R-:W-:Y:S02]  /*19c0*/  PRMT R20, R11.reuse, 0x7771, RZ ;  /* 0x000077710b147816 */ /* 0x040fe400000000ff */
[C---:B------:R-:W-:Y:S02]  /*19d0*/  PRMT R21, R11.reuse, 0x7772, RZ ;  /* 0x000077720b157816 */ /* 0x040fe400000000ff */
[----:B------:R-:W-:Y:S02]  /*19e0*/  PRMT R22, R11, 0x7773, RZ ;  /* 0x000077730b167816 */ /* 0x000fe400000000ff */
[----:B------:R-:W-:Y:S02]  /*19f0*/  PRMT R11, R10, 0x7770, RZ ;  /* 0x000077700a0b7816 */ /* 0x000fe400000000ff */
[----:B------:R-:W-:-:S02]  /*1a00*/  PRMT R13, R9, 0x7770, RZ ;  /* 0x00007770090d7816 */ /* 0x000fc400000000ff */
[C---:B------:R-:W-:Y:S02]  /*1a10*/  PRMT R12, R9.reuse, 0x7771, RZ ;  /* 0x00007771090c7816 */ /* 0x040fe400000000ff */
[C---:B------:R-:W-:Y:S02]  /*1a20*/  PRMT R15, R9.reuse, 0x7772, RZ ;  /* 0x00007772090f7816 */ /* 0x040fe400000000ff */
[----:B------:R-:W-:Y:S02]  /*1a30*/  PRMT R14, R9, 0x7773, RZ ;  /* 0x00007773090e7816 */ /* 0x000fe400000000ff */
[C---:B------:R-:W-:Y:S02]  /*1a40*/  PRMT R9, R8.reuse, 0x7770, RZ ;  /* 0x0000777008097816 */ /* 0x040fe400000000ff */
[----:B------:R-:W-:Y:S02]  /*1a50*/  PRMT R16, R8, 0x7771, RZ ;  /* 0x0000777108107816 */ /* 0x000fe400000000ff */
[----:B------:R-:W-:-:S02]  /*1a60*/  SEL R19, R19, R2, P2 ;  /* 0x0000000213137207 */ /* 0x000fc40001000000 */
[----:B------:R-:W-:Y:S02]  /*1a70*/  PRMT R24, R10, 0x7771, RZ ;  /* 0x000077710a187816 */ /* 0x000fe400000000ff */
[-C--:B------:R-:W-:Y:S02]  /*1a80*/  SEL R11, R11, R2.reuse, P2 ;  /* 0x000000020b0b7207 */ /* 0x080fe40001000000 */
[-C--:B------:R-:W-:Y:S02]  /*1a90*/  SEL R13, R13, R2.reuse, P2 ;  /* 0x000000020d0d7207 */ /* 0x080fe40001000000 */
[C---:B------:R-:W-:Y:S02]  /*1aa0*/  PRMT R17, R8.reuse, 0x7772, RZ ;  /* 0x0000777208117816 */ /* 0x040fe400000000ff */
[----:B------:R-:W-:Y:S02]  /*1ab0*/  PRMT R18, R8, 0x7773, RZ ;  /* 0x0000777308127816 */ /* 0x000fe400000000ff */
[----:B------:R-:W-:-:S02]  /*1ac0*/  SEL R9, R9, R2, P2 ;  /* 0x0000000209097207 */ /* 0x000fc40001000000 */
[-C--:B------:R-:W-:Y:S02]  /*1ad0*/  SEL R8, R16, R3.reuse, P2 ;  /* 0x0000000310087207 */ /* 0x080fe40001000000 */
[-C--:B------:R-:W-:Y:S02]  /*1ae0*/  SEL R20, R20, R3.reuse, P2 ;  /* 0x0000000314147207 */ /* 0x080fe40001000000 */
[----:B------:R-:W-:Y:S02]  /*1af0*/  LOP3.LUT R19, R19, 0xffff, RZ, 0xc0, !PT ;  /* 0x0000ffff13137812 */ /* 0x000fe400078ec0ff */
[----:B------:R-:W-:Y:S02]  /*1b00*/  PRMT R23, R10, 0x7772, RZ ;  /* 0x000077720a177816 */ /* 0x000fe400000000ff */
[----:B------:R-:W-:Y:S02]  /*1b10*/  SEL R24, R24, R3, P2 ;  /* 0x0000000318187207 */ /* 0x000fe40001000000 */
[----:B------:R-:W-:-:S02]  /*1b20*/  LOP3.LUT R11, R11, 0xffff, RZ, 0xc0, !PT ;  /* 0x0000ffff0b0b7812 */ /* 0x000fc400078ec0ff */
[----:B------:R-:W-:Y:S02]  /*1b30*/  PRMT R16, R189, 0x7772, RZ ;  /* 0x00007772bd107816 */ /* 0x000fe400000000ff */
[----:B------:R-:W-:Y:S02]  /*1b40*/  SEL R12, R12, R3, P2 ;  /* 0x000000030c0c7207 */ /* 0x000fe40001000000 */
[----:B------:R-:W-:Y:S02]  /*1b50*/  LOP3.LUT R13, R13, 0xffff, RZ, 0xc0, !PT ;  /* 0x0000ffff0d0d7812 */ /* 0x000fe400078ec0ff */
[----:B------:R-:W-:Y:S02]  /*1b60*/  LOP3.LUT R9, R9, 0xffff, RZ, 0xc0, !PT ;  /* 0x0000ffff09097812 */ /* 0x000fe400078ec0ff */
[----:B------:R-:W-:Y:S02]  /*1b70*/  PRMT R19, R20, 0x7604, R19 ;  /* 0x0000760414137816 */ /* 0x000fe40000000013 */
[----:B------:R-:W-:-:S02]  /*1b80*/  PRMT R11, R24, 0x7604, R11 ;  /* 0x00007604180b7816 */ /* 0x000fc4000000000b */
[-C--:B------:R-:W-:Y:S02]  /*1b90*/  SEL R20, R23, R16.reuse, P2 ;  /* 0x0000001017147207 */ /* 0x080fe40001000000 */
[----:B------:R-:W-:Y:S02]  /*1ba0*/  PRMT R26, R10, 0x7773, RZ ;  /* 0x000077730a1a7816 */ /* 0x000fe400000000ff */
[----:B------:R-:W-:Y:S02]  /*1bb0*/  PRMT R12, R12, 0x7604, R13 ;  /* 0x000076040c0c7816 */ /* 0x000fe4000000000d */
[-C--:B------:R-:W-:Y:S02]  /*1bc0*/  SEL R15, R15, R16.reuse, P2 ;  /* 0x000000100f0f7207 */ /* 0x080fe40001000000 */
[----:B------:R-:W-:Y:S02]  /*1bd0*/  PRMT R8, R8, 0x7604, R9 ;  /* 0x0000760408087816 */ /* 0x000fe40000000009 */
[----:B------:R-:W-:-:S02]  /*1be0*/  SEL R17, R17, R16, P2 ;  /* 0x0000001011117207 */ /* 0x000fc40001000000 */
[----:B------:R-:W-:Y:S02]  /*1bf0*/  SEL R10, R21, R16, P2 ;  /* 0x00000010150a7207 */ /* 0x000fe40001000000 */
[----:B------:R-:W-:Y:S02]  /*1c00*/  PRMT R11, R20, 0x7054, R11 ;  /* 0x00007054140b7816 */ /* 0x000fe4000000000b */
[----:B------:R-:W-:Y:S02]  /*1c10*/  PRMT R12, R15, 0x7054, R12 ;  /* 0x000070540f0c7816 */ /* 0x000fe4000000000c */
[C---:B--2---:R-:W-:Y:S02]  /*1c20*/  PRMT R9, R5.reuse, 0x7770, RZ ;  /* 0x0000777005097816 */ /* 0x044fe400000000ff */
[C---:B------:R-:W-:Y:S02]  /*1c30*/  PRMT R20, R5.reuse, 0x7771, RZ ;  /* 0x0000777105147816 */ /* 0x040fe400000000ff */
[----:B------:R-:W-:-:S02]  /*1c40*/  PRMT R13, R5, 0x7772, RZ ;  /* 0x00007772050d7816 */ /* 0x000fc400000000ff */
[----:B------:R-:W-:Y:S02]  /*1c50*/  PRMT R24, R5, 0x7773, RZ ;  /* 0x0000777305187816 */ /* 0x000fe400000000ff */
[----:B------:R-:W-:Y:S02]  /*1c60*/  PRMT R8, R17, 0x7054, R8 ;  /* 0x0000705411087816 */ /* 0x000fe40000000008 */
[----:B------:R-:W-:Y:S02]  /*1c70*/  PRMT R10, R10, 0x7054, R19 ;  /* 0x000070540a0a7816 */ /* 0x000fe40000000013 */
[C---:B------:R-:W-:Y:S02]  /*1c80*/  PRMT R5, R4.reuse, 0x7770, RZ ;  /* 0x0000777004057816 */ /* 0x040fe400000000ff */
[C---:B------:R-:W-:Y:S02]  /*1c90*/  PRMT R28, R4.reuse, 0x7771, RZ ;  /* 0x00007771041c7816 */ /* 0x040fe400000000ff */
[----:B------:R-:W-:-:S02]  /*1ca0*/  PRMT R15, R4, 0x7772, RZ ;  /* 0x00007772040f7816 */ /* 0x000fc400000000ff */
[----:B------:R-:W-:Y:S02]  /*1cb0*/  PRMT R30, R4, 0x7773, RZ ;  /* 0x00007773041e7816 */ /* 0x000fe400000000ff */
[C---:B------:R-:W-:Y:S02]  /*1cc0*/  PRMT R17, R7.reuse, 0x7770, RZ ;  /* 0x0000777007117816 */ /* 0x040fe400000000ff */
[C---:B------:R-:W-:Y:S02]  /*1cd0*/  PRMT R4, R7.reuse, 0x7771, RZ ;  /* 0x0000777107047816 */ /* 0x040fe400000000ff */
[C---:B------:R-:W-:Y:S02]  /*1ce0*/  PRMT R19, R7.reuse, 0x7772, RZ ;  /* 0x0000777207137816 */ /* 0x040fe400000000ff */
[----:B------:R-:W-:Y:S02]  /*1cf0*/  PRMT R32, R7, 0x7773, RZ ;  /* 0x0000777307207816 */ /* 0x000fe400000000ff */
[----:B------:R-:W-:-:S02]  /*1d00*/  PRMT R7, R6, 0x7770, RZ ;  /* 0x0000777006077816 */ /* 0x000fc400000000ff */
[-C--:B------:R-:W-:Y:S02]  /*1d10*/  SEL R9, R9, R2.reuse, P2 ;  /* 0x0000000209097207 */ /* 0x080fe40001000000 */
[----:B------:R-:W-:Y:S02]  /*1d20*/  PRMT R34, R6, 0x7771, RZ ;  /* 0x0000777106227816 */ /* 0x000fe400000000ff */
[-C--:B------:R-:W-:Y:S02]  /*1d30*/  SEL R17, R17, R2.reuse, P2 ;  /* 0x0000000211117207 */ /* 0x080fe40001000000 */
[----:B------:R-:W-:Y:S02]  /*1d40*/  SEL R7, R7, R2, P2 ;  /* 0x0000000207077207 */ /* 0x000fe40001000000 */
[----:B------:R-:W-:Y:S02]  /*1d50*/  SEL R20, R20, R3, P2 ;  /* 0x0000000314147207 */ /* 0x000fe40001000000 */
[----:B------:R-:W-:-:S02]  /*1d60*/  LOP3.LUT R9, R9, 0xffff, RZ, 0xc0, !PT ;  /* 0x0000ffff09097812 */ /* 0x000fc400078ec0ff */
[C---:B------:R-:W-:Y:S02]  /*1d70*/  PRMT R21, R6.reuse, 0x7772, RZ ;  /* 0x0000777206157816 */ /* 0x040fe400000000ff */
[----:B------:R-:W-:Y:S02]  /*1d80*/  PRMT R164, R6, 0x7773, RZ ;  /* 0x0000777306a47816 */ /* 0x000fe400000000ff */
[----:B------:R-:W-:Y:S02]  /*1d90*/  SEL R5, R5, R2, P2 ;  /* 0x0000000205057207 */ /* 0x000fe40001000000 */
[-C--:B------:R-:W-:Y:S02]  /*1da0*/  SEL R6, R4, R3.reuse, P2 ;  /* 0x0000000304067207 */ /* 0x080fe40001000000 */
[----:B------:R-:W-:Y:S02]  /*1db0*/  SEL R34, R34, R3, P2 ;  /* 0x0000000322227207 */ /* 0x000fe40001000000 */
[----:B------:R-:W-:-:S02]  /*1dc0*/  LOP3.LUT R17, R17, 0xffff, RZ, 0xc0, !PT ;  /* 0x0000ffff11117812 */ /* 0x000fc400078ec0ff */
[----:B------:R-:W-:Y:S02]  /*1dd0*/  LOP3.LUT R7, R7, 0xffff, RZ, 0xc0, !PT ;  /* 0x0000ffff07077812 */ /* 0x000fe400078ec0ff */
[----:B------:R-:W-:Y:S02]  /*1de0*/  PRMT R9, R20, 0x7604, R9 ;  /* 0x0000760414097816 */ /* 0x000fe40000000009 */
[----:B------:R-:W-:Y:S02]  /*1df0*/  SEL R4, R13, R16, P2 ;  /* 0x000000100d047207 */ /* 0x000fe40001000000 */
[----:B------:R-:W-:Y:S02]  /*1e00*/  SEL R28, R28, R3, P2 ;  /* 0x000000031c1c7207 */ /* 0x000fe40001000000 */
[----:B------:R-:W-:Y:S02]  /*1e10*/  LOP3.LUT R5, R5, 0xffff, RZ, 0xc0, !PT ;  /* 0x0000ffff05057812 */ /* 0x000fe400078ec0ff */
[----:B------:R-:W-:-:S02]  /*1e20*/  PRMT R6, R6, 0x7604, R17 ;  /* 0x0000760406067816 */ /* 0x000fc40000000011 */
[----:B------:R-:W-:Y:S02]  /*1e30*/  PRMT R7, R34, 0x7604, R7 ;  /* 0x0000760422077816 */ /* 0x000fe40000000007 */
[-C--:B------:R-:W-:Y:S02]  /*1e40*/  SEL R20, R21, R16.reuse, P2 ;  /* 0x0000001015147207 */ /* 0x080fe40001000000 */
[----:B------:R-:W-:Y:S02]  /*1e50*/  PRMT R17, R189, 0x7773, RZ ;  /* 0x00007773bd117816 */ /* 0x000fe400000000ff */
[----:B------:R-:W-:Y:S02]  /*1e60*/  PRMT R13, R4, 0x7054, R9 ;  /* 0x00007054040d7816 */ /* 0x000fe40000000009 */
[----:B------:R-:W-:Y:S02]  /*1e70*/  PRMT R5, R28, 0x7604, R5 ;  /* 0x000076041c057816 */ /* 0x000fe40000000005 */
[----:B------:R-:W-:-:S02]  /*1e80*/  SEL R4, R15, R16, P2 ;  /* 0x000000100f047207 */ /* 0x000fc40001000000 */
[----:B------:R-:W-:Y:S02]  /*1e90*/  SEL R19, R19, R16, P2 ;  /* 0x0000001013137207 */ /* 0x000fe40001000000 */
[----:B------:R-:W-:Y:S02]  /*1ea0*/  PRMT R20, R20, 0x7054, R7 ;  /* 0x0000705414147816 */ /* 0x000fe40000000007 */
[-C--:B------:R-:W-:Y:S02]  /*1eb0*/  SEL R7, R18, R17.reuse, P2 ;  /* 0x0000001112077207 */ /* 0x080fe40001000000 */
[----:B------:R-:W-:Y:S02]  /*1ec0*/  PRMT R15, R4, 0x7054, R5 ;  /* 0x00007054040f7816 */ /* 0x000fe40000000005 */
[----:B------:R-:W-:Y:S02]  /*1ed0*/  PRMT R19, R19, 0x7054, R6 ;  /* 0x0000705413137816 */ /* 0x000fe40000000006 */
[----:B------:R-:W-:-:S02]  /*1ee0*/  SEL R5, R14, R17, P2 ;  /* 0x000000110e057207 */ /* 0x000fc40001000000 */
[-C--:B------:R-:W-:Y:S02]  /*1ef0*/  SEL R9, R22, R17.reuse, P2 ;  /* 0x0000001116097207 */ /* 0x080fe40001000000 */
[-C--:B------:R-:W-:Y:S02]  /*1f00*/  SEL R6, R26, R17.reuse, P2 ;  /* 0x000000111a067207 */ /* 0x080fe40001000000 */
[----:B------:R-:W-:Y:S02]  /*1f10*/  PRMT R4, R7, 0x654, R8 ;  /* 0x0000065407047816 */ /* 0x000fe40000000008 */
[-C--:B------:R-:W-:Y:S02]  /*1f20*/  SEL R24, R24, R17.reuse, P2 ;  /* 0x0000001118187207 */ /* 0x080fe40001000000 */
[-C--:B------:R-:W-:Y:S02]  /*1f30*/  SEL R8, R30, R17.reuse, P2 ;  /* 0x000000111e087207 */ /* 0x080fe40001000000 */
[----:B------:R-:W-:-:S02]  /*1f40*/  SEL R32, R32, R17, P2 ;  /* 0x0000001120207207 */ /* 0x000fc40001000000 */
[----:B------:R-:W-:Y:S02]  /*1f50*/  SEL R21, R164, R17, P2 ;  /* 0x00000011a4157207 */ /* 0x000fe40001000000 */
[----:B------:R-:W-:Y:S02]  /*1f60*/  PRMT R5, R5, 0x654, R12 ;  /* 0x0000065405057816 */ /* 0x000fe4000000000c */
[----:B------:R-:W-:Y:S02]  /*1f70*/  PRMT R7, R9, 0x654, R10 ;  /* 0x0000065409077816 */ /* 0x000fe4000000000a */
[----:B------:R-:W-:Y:S02]  /*1f80*/  PRMT R6, R6, 0x654, R11 ;  /* 0x0000065406067816 */ /* 0x000fe4000000000b */
[----:B------:R-:W-:Y:S02]  /*1f90*/  PRMT R9, R24, 0x654, R13 ;  /* 0x0000065418097816 */ /* 0x000fe4000000000d */
[----:B------:R-:W-:Y:S01]  /*1fa0*/  PRMT R8, R8, 0x654, R15 ;  /* 0x0000065408087816 */ /* 0x000fe2000000000f */
[----:B------:R-:W-:Y:S01]  /*1fb0*/  STS.128 [R200+0x6000], R4 ;  /* 0x00600004c8007388 */ /* 0x000fe20000000c00 */
[----:B------:R-:W-:-:S02]  /*1fc0*/  PRMT R11, R32, 0x654, R19 ;  /* 0x00000654200b7816 */ /* 0x000fc40000000013 */
[----:B------:R-:W-:-:S05]  /*1fd0*/  PRMT R10, R21, 0x654, R20 ;  /* 0x00000654150a7816 */ /* 0x000fca0000000014 */
[----:B------:R-:W-:Y:S04]  /*1fe0*/  STS.128 [R198+0x6000], R8 ;  /* 0x00600008c6007388 */ /* 0x000fe80000000c00 */
[----:B------:R-:W1:Y:S04]  /*1ff0*/  LDS.128 R20, [R200+UR8] ;  /* 0x00000008c8147984 */ /* 0x000e680008000c00 */
[----:B------:R-:W2:Y:S01]  /*2000*/  LDS.128 R12, [R198+UR8] ;  /* 0x00000008c60c7984 */ /* 0x000ea20008000c00 */
[----:B------:R-:W-:Y:S01]  /*2010*/  UIADD3 UR8, UR5, 0x3000, URZ ;  /* 0x0000300005087890 */ /* 0x000fe2000fffe03f */
[----:B-1----:R-:W-:-:S02]  /*2020*/  PRMT R5, R23, 0x7770, RZ ;  /* 0x0000777017057816 */ /* 0x002fc400000000ff */
[C---:B------:R-:W-:Y:S02]  /*2030*/  PRMT R19, R21.reuse, 0x7770, RZ ;  /* 0x0000777015137816 */ /* 0x040fe400000000ff */
[C---:B------:R-:W-:Y:S02]  /*2040*/  PRMT R18, R21.reuse, 0x7771, RZ ;  /* 0x0000777115127816 */ /* 0x040fe400000000ff */
[C---:B------:R-:W-:Y:S02]  /*2050*/  PRMT R25, R21.reuse, 0x7772, RZ ;  /* 0x0000777215197816 */ /* 0x040fe400000000ff */
[----:B------:R-:W-:Y:S02]  /*2060*/  PRMT R24, R21, 0x7773, RZ ;  /* 0x0000777315187816 */ /* 0x000fe400000000ff */
[----:B------:R-:W-:Y:S02]  /*2070*/  PRMT R4, R23, 0x7771, RZ ;  /* 0x0000777117047816 */ /* 0x000fe400000000ff */
[----:B------:R-:W-:-:S02]  /*2080*/  SEL R5, R5, R2, P2 ;  /* 0x0000000205057207 */ /* 0x000fc40001000000 */
[----:B------:R-:W-:Y:S02]  /*2090*/  PRMT R21, R20, 0x7770, RZ ;  /* 0x0000777014157816 */ /* 0x000fe400000000ff */
[----:B------:R-:W-:Y:S02]  /*20a0*/  SEL R19, R19, R2, P2 ;  /* 0x0000000213137207 */ /* 0x000fe40001000000 */
[C---:B------:R-:W-:Y:S02]  /*20b0*/  PRMT R9, R22.reuse, 0x7770, RZ ;  /* 0x0000777016097816 */ /* 0x040fe400000000ff */
[----:B------:R-:W-:Y:S02]  /*20c0*/  PRMT R6, R22, 0x7771, RZ ;  /* 0x0000777116067816 */ /* 0x000fe400000000ff */
[----:B------:R-:W-:Y:S02]  /*20d0*/  SEL R4, R4, R3, P2 ;  /* 0x0000000304047207 */ /* 0x000fe40001000000 */
[----:B------:R-:W-:-:S02]  /*20e0*/  LOP3.LUT R5, R5, 0xffff, RZ, 0xc0, !PT ;  /* 0x0000ffff05057812 */ /* 0x000fc400078ec0ff */
[C---:B------:R-:W-:Y:S02]  /*20f0*/  PRMT R26, R20.reuse, 0x7771, RZ ;  /* 0x00007771141a7816 */ /* 0x040fe400000000ff */
[----:B------:R-:W-:Y:S02]  /*2100*/  PRMT R27, R20, 0x7772, RZ ;  /* 0x00007772141b7816 */ /* 0x000fe400000000ff */
[----:B------:R-:W-:Y:S02]  /*2110*/  SEL R18, R18, R3, P2 ;  /* 0x0000000312127207 */ /* 0x000fe40001000000 */
[-C--:B------:R-:W-:Y:S02]  /*2120*/  SEL R21, R21, R2.reuse, P2 ;  /* 0x0000000215157207 */ /* 0x080fe40001000000 */
[----:B------:R-:W-:Y:S02]  /*2130*/  LOP3.LUT R19, R19, 0xffff, RZ, 0xc0, !PT ;  /* 0x0000ffff13137812 */ /* 0x000fe400078ec0ff */
[----:B------:R-:W-:-:S02]  /*2140*/  SEL R9, R9, R2, P2 ;  /* 0x0000000209097207 */ /* 0x000fc40001000000 */
[-C--:B------:R-:W-:Y:S02]  /*2150*/  SEL R10, R6, R3.reuse, P2 ;  /* 0x00000003060a7207 */ /* 0x080fe40001000000 */
[----:B------:R-:W-:Y:S02]  /*2160*/  PRMT R6, R4, 0x7604, R5 ;  /* 0x0000760404067816 */ /* 0x000fe40000000005 */
[C---:B------:R-:W-:Y:S02]  /*2170*/  PRMT R7, R23.reuse, 0x7772, RZ ;  /* 0x0000777217077816 */ /* 0x040fe400000000ff */
[----:B------:R-:W-:Y:S02]  /*2180*/  PRMT R8, R23, 0x7773, RZ ;  /* 0x0000777317087816 */ /* 0x000fe400000000ff */
[----:B------:R-:W-:Y:S02]  /*2190*/  SEL R26, R26, R3, P2 ;  /* 0x000000031a1a7207 */ /* 0x000fe40001000000 */
[----:B------:R-:W-:-:S02]  /*21a0*/  LOP3.LUT R21, R21, 0xffff, RZ, 0xc0, !PT ;  /* 0x0000ffff15157812 */ /* 0x000fc400078ec0ff */
[----:B------:R-:W-:Y:S02]  /*21b0*/  PRMT R18, R18, 0x7604, R19 ;  /* 0x0000760412127816 */ /* 0x000fe40000000013 */
[-C--:B------:R-:W-:Y:S02]  /*21c0*/  SEL R25, R25, R16.reuse, P2 ;  /* 0x0000001019197207 */ /* 0x080fe40001000000 */
[----:B------:R-:W-:Y:S02]  /*21d0*/  SEL R4, R27, R16, P2 ;  /* 0x000000101b047207 */ /* 0x000fe40001000000 */
[----:B--2---:R-:W-:Y:S02]  /*21e0*/  PRMT R19, R13, 0x7770, RZ ;  /* 0x000077700d137816 */ /* 0x004fe400000000ff */
[----:B------:R-:W-:Y:S02]  /*21f0*/  PRMT R23, R12, 0x7770, RZ ;  /* 0x000077700c177816 */ /* 0x000fe400000000ff */
[----:B------:R-:W-:-:S02]  /*2200*/  PRMT R27, R15, 0x7770, RZ ;  /* 0x000077700f1b7816 */ /* 0x000fc400000000ff */
[----:B------:R-:W-:Y:S02]  /*2210*/  LOP3.LUT R9, R9, 0xffff, RZ, 0xc0, !PT ;  /* 0x0000ffff09097812 */ /* 0x000fe400078ec0ff */
[----:B------:R-:W-:Y:S02]  /*2220*/  PRMT R11, R22, 0x7772, RZ ;  /* 0x00007772160b7816 */ /* 0x000fe400000000ff */
[----:B------:R-:W-:Y:S02]  /*2230*/  PRMT R21, R26, 0x7604, R21 ;  /* 0x000076041a157816 */ /* 0x000fe40000000015 */
[----:B------:R-:W-:Y:S02]  /*2240*/  PRMT R5, R25, 0x7054, R18 ;  /* 0x0000705419057816 */ /* 0x000fe40000000012 */
[----:B------:R-:W-:Y:S02]  /*2250*/  PRMT R18, R13, 0x7771, RZ ;  /* 0x000077710d127816 */ /* 0x000fe400000000ff */
[----:B------:R-:W-:-:S02]  /*2260*/  PRMT R28, R12, 0x7771, RZ ;  /* 0x000077710c1c7816 */ /* 0x000fc400000000ff */
[----:B------:R-:W-:Y:S02]  /*2270*/  PRMT R30, R15, 0x7771, RZ ;  /* 0x000077710f1e7816 */ /* 0x000fe400000000ff */
[-C--:B------:R-:W-:Y:S02]  /*2280*/  SEL R19, R19, R2.reuse, P2 ;  /* 0x0000000213137207 */ /* 0x080fe40001000000 */
[-C--:B------:R-:W-:Y:S02]  /*2290*/  SEL R23, R23, R2.reuse, P2 ;  /* 0x0000000217177207 */ /* 0x080fe40001000000 */
[----:B------:R-:W-:Y:S02]  /*22a0*/  SEL R27, R27, R2, P2 ;  /* 0x000000021b1b7207 */ /* 0x000fe40001000000 */
[----:B------:R-:W-:Y:S02]  /*22b0*/  PRMT R9, R10, 0x7604, R9 ;  /* 0x000076040a097816 */ /* 0x000fe40000000009 */
[----:B------:R-:W-:-:S02]  /*22c0*/  @P2 PRMT R2, R14, 0x7770, RZ ;  /* 0x000077700e022816 */ /* 0x000fc400000000ff */
[----:B------:R-:W-:Y:S02]  /*22d0*/  SEL R10, R11, R16, P2 ;  /* 0x000000100b0a7207 */ /* 0x000fe40001000000 */
[----:B------:R-:W-:Y:S02]  /*22e0*/  PRMT R25, R12, 0x7772, RZ ;  /* 0x000077720c197816 */ /* 0x000fe400000000ff */
[----:B------:R-:W-:Y:S02]  /*22f0*/  PRMT R4, R4, 0x7054, R21 ;  /* 0x0000705404047816 */ /* 0x000fe40000000015 */
[----:B------:R-:W-:Y:S02]  /*2300*/  PRMT R12, R12, 0x7773, RZ ;  /* 0x000077730c0c7816 */ /* 0x000fe400000000ff */
[----:B------:R-:W-:Y:S02]  /*2310*/  PRMT R21, R13, 0x7772, RZ ;  /* 0x000077720d157816 */ /* 0x000fe400000000ff */
[----:B------:R-:W-:-:S02]  /*2320*/  PRMT R29, R15, 0x7772, RZ ;  /* 0x000077720f1d7816 */ /* 0x000fc400000000ff */
[-C--:B------:R-:W-:Y:S02]  /*2330*/  SEL R18, R18, R3.reuse, P2 ;  /* 0x0000000312127207 */ /* 0x080fe40001000000 */
[-C--:B------:R-:W-:Y:S02]  /*2340*/  SEL R28, R28, R3.reuse, P2 ;  /* 0x000000031c1c7207 */ /* 0x080fe40001000000 */
[----:B------:R-:W-:Y:S02]  /*2350*/  SEL R30, R30, R3, P2 ;  /* 0x000000031e1e7207 */ /* 0x000fe40001000000 */
[----:B------:R-:W-:Y:S02]  /*2360*/  LOP3.LUT R23, R23, 0xffff, RZ, 0xc0, !PT ;  /* 0x0000ffff17177812 */ /* 0x000fe400078ec0ff */
[----:B------:R-:W-:Y:S02]  /*2370*/  SEL R7, R7, R16, P2 ;  /* 0x0000001007077207 */ /* 0x000fe40001000000 */
[----:B------:R-:W-:-:S02]  /*2380*/  @P2 PRMT R3, R14, 0x7771, RZ ;  /* 0x000077710e032816 */ /* 0x000fc400000000ff */
[----:B------:R-:W-:Y:S02]  /*2390*/  LOP3.LUT R19, R19, 0xffff, RZ, 0xc0, !PT ;  /* 0x0000ffff13137812 */ /* 0x000fe400078ec0ff */
[----:B------:R-:W-:Y:S02]  /*23a0*/  LOP3.LUT R27, R27, 0xffff, RZ, 0xc0, !PT ;  /* 0x0000ffff1b1b7812 */ /* 0x000fe400078ec0ff */
[----:B------:R-:W-:Y:S02]  /*23b0*/  LOP3.LUT R2, R2, 0xffff, RZ, 0xc0, !PT ;  /* 0x0000ffff02027812 */ /* 0x000fe400078ec0ff */
[----:B------:R-:W-:Y:S02]  /*23c0*/  PRMT R20, R20, 0x7773, RZ ;  /* 0x0000777314147816 */ /* 0x000fe400000000ff */
[----:B------:R-:W-:Y:S02]  /*23d0*/  PRMT R10, R10, 0x7054, R9 ;  /* 0x000070540a0a7816 */ /* 0x000fe40000000009 */
[----:B------:R-:W-:-:S02]  /*23e0*/  PRMT R32, R15, 0x7773, RZ ;  /* 0x000077730f207816 */ /* 0x000fc400000000ff */
[----:B------:R-:W-:Y:S02]  /*23f0*/  PRMT R22, R22, 0x7773, RZ ;  /* 0x0000777316167816 */ /* 0x000fe400000000ff */
[----:B------:R-:W-:Y:S02]  /*2400*/  PRMT R26, R13, 0x7773, RZ ;  /* 0x000077730d1a7816 */ /* 0x000fe400000000ff */
[-C--:B------:R-:W-:Y:S02]  /*2410*/  SEL R9, R8, R17.reuse, P2 ;  /* 0x0000001108097207 */ /* 0x080fe40001000000 */
[----:B------:R-:W-:Y:S02]  /*2420*/  SEL R15, R12, R17, P2 ;  /* 0x000000110c0f7207 */ /* 0x000fe40001000000 */
[-C--:B------:R-:W-:Y:S02]  /*2430*/  SEL R21, R21, R16.reuse, P2 ;  /* 0x0000001015157207 */ /* 0x080fe40001000000 */
[----:B------:R-:W-:-:S02]  /*2440*/  SEL R8, R25, R16, P2 ;  /* 0x0000001019087207 */ /* 0x000fc40001000000 */
[----:B------:R-:W-:Y:S02]  /*2450*/  SEL R12, R29, R16, P2 ;  /* 0x000000101d0c7207 */ /* 0x000fe40001000000 */
[----:B------:R-:W-:Y:S02]  /*2460*/  PRMT R23, R28, 0x7604, R23 ;  /* 0x000076041c177816 */ /* 0x000fe40000000017 */
[----:B------:R-:W-:Y:S02]  /*2470*/  PRMT R6, R7, 0x7054, R6 ;  /* 0x0000705407067816 */ /* 0x000fe40000000006 */
[----:B------:R-:W-:Y:S02]  /*2480*/  @P2 PRMT R16, R14, 0x7772, RZ ;  /* 0x000077720e102816 */ /* 0x000fe400000000ff */
[----:B------:R-:W-:Y:S02]  /*2490*/  PRMT R18, R18, 0x7604, R19 ;  /* 0x0000760412127816 */ /* 0x000fe40000000013 */
[----:B------:R-:W-:-:S02]  /*24a0*/  PRMT R27, R30, 0x7604, R27 ;  /* 0x000076041e1b7816 */ /* 0x000fc4000000001b */
[----:B------:R-:W-:Y:S02]  /*24b0*/  PRMT R3, R3, 0x7604, R2 ;  /* 0x0000760403037816 */ /* 0x000fe40000000002 */
[-C--:B------:R-:W-:Y:S02]  /*24c0*/  SEL R7, R20, R17.reuse, P2 ;  /* 0x0000001114077207 */ /* 0x080fe40001000000 */
[-C--:B------:R-:W-:Y:S02]  /*24d0*/  SEL R24, R24, R17.reuse, P2 ;  /* 0x0000001118187207 */ /* 0x080fe40001000000 */
[-C--:B------:R-:W-:Y:S02]  /*24e0*/  SEL R11, R22, R17.reuse, P2 ;  /* 0x00000011160b7207 */ /* 0x080fe40001000000 */
[-C--:B------:R-:W-:Y:S02]  /*24f0*/  SEL R13, R26, R17.reuse, P2 ;  /* 0x000000111a0d7207 */ /* 0x080fe40001000000 */
[----:B------:R-:W-:-:S02]  /*2500*/  SEL R32, R32, R17, P2 ;  /* 0x0000001120207207 */ /* 0x000fc40001000000 */
[----:B------:R-:W-:Y:S02]  /*2510*/  @P2 PRMT R17, R14, 0x7773, RZ ;  /* 0x000077730e112816 */ /* 0x000fe400000000ff */
[----:B------:R-:W-:Y:S02]  /*2520*/  PRMT R8, R8, 0x7054, R23 ;  /* 0x0000705408087816 */ /* 0x000fe40000000017 */
[----:B------:R-:W-:Y:S02]  /*2530*/  PRMT R18, R21, 0x7054, R18 ;  /* 0x0000705415127816 */ /* 0x000fe40000000012 */
[----:B------:R-:W-:Y:S02]  /*2540*/  PRMT R27, R12, 0x7054, R27 ;  /* 0x000070540c1b7816 */ /* 0x000fe4000000001b */
[----:B------:R-:W-:Y:S02]  /*2550*/  PRMT R14, R16, 0x7054, R3 ;  /* 0x00007054100e7816 */ /* 0x000fe40000000003 */
[----:B------:R-:W-:-:S02]  /*2560*/  PRMT R4, R7, 0x654, R4 ;  /* 0x0000065407047816 */ /* 0x000fc40000000004 */
[----:B------:R-:W-:Y:S02]  /*2570*/  PRMT R7, R9, 0x654, R6 ;  /* 0x0000065409077816 */ /* 0x000fe40000000006 */
[----:B------:R-:W-:Y:S02]  /*2580*/  PRMT R5, R24, 0x654, R5 ;  /* 0x0000065418057816 */ /* 0x000fe40000000005 */
[----:B------:R-:W-:Y:S02]  /*2590*/  PRMT R6, R11, 0x654, R10 ;  /* 0x000006540b067816 */ /* 0x000fe4000000000a */
[----:B------:R-:W-:Y:S02]  /*25a0*/  PRMT R12, R15, 0x654, R8 ;  /* 0x000006540f0c7816 */ /* 0x000fe40000000008 */
[----:B------:R-:W-:Y:S01]  /*25b0*/  PRMT R13, R13, 0x654, R18 ;  /* 0x000006540d0d7816 */ /* 0x000fe20000000012 */
[----:B------:R-:W-:Y:S01]  /*25c0*/  STS.128 [R200+0x7000], R4 ;  /* 0x00700004c8007388 */ /* 0x000fe20000000c00 */
[----:B------:R-:W-:-:S02]  /*25d0*/  PRMT R15, R32, 0x654, R27 ;  /* 0x00000654200f7816 */ /* 0x000fc4000000001b */
[----:B------:R-:W-:Y:S02]  /*25e0*/  PRMT R14, R17, 0x654, R14 ;  /* 0x00000654110e7816 */ /* 0x000fe4000000000e */
[----:B------:R-:W-:Y:S01]  /*25f0*/  ISETP.LE.AND P2, PT, R195, UR6, PT ;  /* 0x00000006c3007c0c */ /* 0x000fe2000bf43270 */
[----:B------:R-:W-:Y:S02]  /*2600*/  UIADD3 UR6, UR6, 0x1, URZ ;  /* 0x0000000106067890 */ /* 0x000fe4000fffe03f */
[----:B------:R-:W-:Y:S04]  /*2610*/  STS.128 [R198+0x7000], R12 ;  /* 0x0070000cc6007388 */ /* 0x000fe80000000c00 */
[----:B------:R-:W-:Y:S06]  /*2620*/  BAR.SYNC.DEFER_BLOCKING 0x0 ;  /* 0x0000000000007b1d */ /* 0x000fec0000010000 */
[----:B------:R-:W1:Y:S04]  /*2630*/  LDSM.16.M88.4 R8, [R194+0x6000] ;  /* 0x00600000c208783b */ /* 0x000e680000000200 */
[----:B------:R-:W2:Y:S04]  /*2640*/  LDSM.16.M88.4 R32, [R192+0x7000] ;  /* 0x00700000c020783b */ /* 0x000ea80000000200 */
[----:B------:R-:W3:Y:S04]  /*2650*/  LDSM.16.M88.4 R20, [R192+0x7400] ;  /* 0x00740000c014783b */ /* 0x000ee80000000200 */
[----:B------:R-:W4:Y:S04]  /*2660*/  LDSM.16.M88.4 R24, [R192+0x7800] ;  /* 0x00780000c018783b */ /* 0x000f280000000200 */
[----:B------:R-:W3:Y:S04]  /*2670*/  LDSM.16.M88.4 R28, [R192+0x7c00] ;  /* 0x007c0000c01c783b */ /* 0x000ee80000000200 */
[----:B------:R-:W4:Y:S04]  /*2680*/  LDSM.16.M88.4 R4, [R194+0x6400] ;  /* 0x00640000c204783b */ /* 0x000f280000000200 */
[----:B------:R-:W4:Y:S04]  /*2690*/  LDSM.16.M88.4 R12, [R194+0x6800] ;  /* 0x00680000c20c783b */ /* 0x000f280000000200 */
[----:B------:R-:W4:Y:S01]  /*26a0*/  LDSM.16.M88.4 R16, [R194+0x6c00] ;  /* 0x006c0000c210783b */ /* 0x000f220000000200 */
[----:B-1----:R-:W-:-:S02]  /*26b0*/  PRMT R184, RZ, 0x5140, R8 ;  /* 0x00005140ffb87816 */ /* 0x002fc40000000008 */
[----:B------:R-:W-:Y:S02]  /*26c0*/  PRMT R186, RZ, 0x7362, R8 ;  /* 0x00007362ffba7816 */ /* 0x000fe40000000008 */
[--C-:B------:R-:W-:Y:S02]  /*26d0*/  PRMT R185, RZ, 0x5140, R9.reuse ;  /* 0x00005140ffb97816 */ /* 0x100fe40000000009 */
[----:B------:R-:W-:Y:S02]  /*26e0*/  PRMT R187, RZ, 0x7362, R9 ;  /* 0x00007362ffbb7816 */ /* 0x000fe40000000009 */
[--C-:B--2---:R-:W-:Y:S02]  /*26f0*/  PRMT R174, RZ, 0x5140, R32.reuse ;  /* 0x00005140ffae7816 */ /* 0x104fe40000000020 */
[----:B------:R-:W-:Y:S02]  /*2700*/  PRMT R175, RZ, 0x7362, R32 ;  /* 0x00007362ffaf7816 */ /* 0x000fe40000000020 */
[----:B------:R-:W-:-:S02]  /*2710*/  PRMT R172, RZ, 0x5140, R34 ;  /* 0x00005140ffac7816 */ /* 0x000fc40000000022 */
[----:B------:R-:W-:Y:S02]  /*2720*/  PRMT R173, RZ, 0x7362, R34 ;  /* 0x00007362ffad7816 */ /* 0x000fe40000000022 */
[--C-:B---3--:R-:W-:Y:S01]  /*2730*/  PRMT R170, RZ, 0x5140, R20.reuse ;  /* 0x00005140ffaa7816 */ /* 0x108fe20000000014 */
[C---:B------:R-:W-:Y:S01]  /*2740*/  HMMA.16816.F32 R56, R184.reuse, R174, R56 ;  /* 0x000000aeb838723c */ /* 0x040fe20000001838 */
[----:B------:R-:W-:Y:S02]  /*2750*/  PRMT R171, RZ, 0x7362, R20 ;  /* 0x00007362ffab7816 */ /* 0x000fe40000000014 */
[--C-:B------:R-:W-:Y:S02]  /*2760*/  PRMT R168, RZ, 0x5140, R22.reuse ;  /* 0x00005140ffa87816 */ /* 0x100fe40000000016 */
[----:B------:R-:W-:Y:S02]  /*2770*/  PRMT R169, RZ, 0x7362, R22 ;  /* 0x00007362ffa97816 */ /* 0x000fe40000000016 */
[--C-:B----4-:R-:W-:Y:S01]  /*2780*/  PRMT R166, RZ, 0x5140, R24.reuse ;  /* 0x00005140ffa67816 */ /* 0x110fe20000000018 */
[----:B------:R-:W-:Y:S01]  /*2790*/  HMMA.16816.F32 R36, R184, R172, R36 ;  /* 0x000000acb824723c */ /* 0x000fe20000001824 */
[----:B------:R-:W-:-:S02]  /*27a0*/  PRMT R167, RZ, 0x7362, R24 ;  /* 0x00007362ffa77816 */ /* 0x000fc40000000018 */
[--C-:B------:R-:W-:Y:S02]  /*27b0*/  PRMT R164, RZ, 0x5140, R26.reuse ;  /* 0x00005140ffa47816 */ /* 0x100fe4000000001a */
[----:B------:R-:W-:Y:S02]  /*27c0*/  PRMT R165, RZ, 0x7362, R26 ;  /* 0x00007362ffa57816 */ /* 0x000fe4000000001a */
[--C-:B------:R-:W-:Y:S01]  /*27d0*/  PRMT R8, RZ, 0x5140, R28.reuse ;  /* 0x00005140ff087816 */ /* 0x100fe2000000001c */
[----:B------:R-:W-:Y:S01]  /*27e0*/  HMMA.16816.F32 R40, R184, R170, R40 ;  /* 0x000000aab828723c */ /* 0x000fe20000001828 */
[----:B------:R-:W-:Y:S02]  /*27f0*/  PRMT R9, RZ, 0x7362, R28 ;  /* 0x00007362ff097816 */ /* 0x000fe4000000001c */
[--C-:B------:R-:W-:Y:S02]  /*2800*/  PRMT R2, RZ, 0x5140, R30.reuse ;  /* 0x00005140ff027816 */ /* 0x100fe4000000001e */
[----:B------:R-:W-:-:S02]  /*2810*/  PRMT R3, RZ, 0x7362, R30 ;  /* 0x00007362ff037816 */ /* 0x000fc4000000001e */
[----:B------:R-:W-:Y:S01]  /*2820*/  PRMT R32, RZ, 0x5140, R33 ;  /* 0x00005140ff207816 */ /* 0x000fe20000000021 */
[C---:B------:R-:W-:Y:S01]  /*2830*/  HMMA.16816.F32 R44, R184.reuse, R168, R44 ;  /* 0x000000a8b82c723c */ /* 0x040fe2000000182c */
[----:B------:R-:W-:Y:S02]  /*2840*/  PRMT R34, RZ, 0x5140, R35 ;  /* 0x00005140ff227816 */ /* 0x000fe40000000023 */
[----:B------:R-:W-:Y:S02]  /*2850*/  PRMT R20, RZ, 0x5140, R21 ;  /* 0x00005140ff147816 */ /* 0x000fe40000000015 */
[----:B------:R-:W-:Y:S02]  /*2860*/  PRMT R22, RZ, 0x5140, R23 ;  /* 0x00005140ff167816 */ /* 0x000fe40000000017 */
[----:B------:R-:W-:Y:S01]  /*2870*/  PRMT R24, RZ, 0x5140, R25 ;  /* 0x00005140ff187816 */ /* 0x000fe20000000019 */
[----:B------:R-:W-:Y:S01]  /*2880*/  HMMA.16816.F32 R48, R184, R166, R48 ;  /* 0x000000a6b830723c */ /* 0x000fe20000001830 */
[----:B------:R-:W-:-:S02]  /*2890*/  PRMT R26, RZ, 0x5140, R27 ;  /* 0x00005140ff1a7816 */ /* 0x000fc4000000001b */
[----:B------:R-:W-:Y:S02]  /*28a0*/  PRMT R28, RZ, 0x5140, R29 ;  /* 0x00005140ff1c7816 */ /* 0x000fe4000000001d */
[----:B------:R-:W-:Y:S02]  /*28b0*/  PRMT R30, RZ, 0x5140, R31 ;  /* 0x00005140ff1e7816 */ /* 0x000fe4000000001f */
[----:B------:R-:W-:Y:S01]  /*28c0*/  PRMT R33, RZ, 0x7362, R33 ;  /* 0x00007362ff217816 */ /* 0x000fe20000000021 */
[----:B------:R-:W-:Y:S01]  /*28d0*/  HMMA.16816.F32 R52, R184, R164, R52 ;  /* 0x000000a4b834723c */ /* 0x000fe20000001834 */
[----:B------:R-:W-:Y:S02]  /*28e0*/  PRMT R35, RZ, 0x7362, R35 ;  /* 0x00007362ff237816 */ /* 0x000fe40000000023 */
[----:B------:R-:W-:Y:S02]  /*28f0*/  PRMT R21, RZ, 0x7362, R21 ;  /* 0x00007362ff157816 */ /* 0x000fe40000000015 */
[----:B------:R-:W-:-:S02]  /*2900*/  PRMT R23, RZ, 0x7362, R23 ;  /* 0x00007362ff177816 */ /* 0x000fc40000000017 */
[----:B------:R-:W-:Y:S01]  /*2910*/  PRMT R25, RZ, 0x7362, R25 ;  /* 0x00007362ff197816 */ /* 0x000fe20000000019 */
[----:B------:R-:W-:Y:S01]  /*2920*/  HMMA.16816.F32 R60, R184, R8, R60 ;  /* 0x00000008b83c723c */ /* 0x000fe2000000183c */
[----:B------:R-:W-:Y:S02]  /*2930*/  PRMT R27, RZ, 0x7362, R27 ;  /* 0x00007362ff1b7816 */ /* 0x000fe4000000001b */
[----:B------:R-:W-:Y:S02]  /*2940*/  PRMT R29, RZ, 0x7362, R29 ;  /* 0x00007362ff1d7816 */ /* 0x000fe4000000001d */
[----:B------:R-:W-:-:S03]  /*2950*/  PRMT R31, RZ, 0x7362, R31 ;  /* 0x00007362ff1f7816 */ /* 0x000fc6000000001f */
[----:B------:R-:W-:Y:S07]  /*2960*/  HMMA.16816.F32 R64, R184, R2, R64 ;  /* 0x00000002b840723c */ /* 0x000fee0000001840 */
[--C-:B------:R-:W-:Y:S02]  /*2970*/  PRMT R184, RZ, 0x5140, R4.reuse ;  /* 0x00005140ffb87816 */ /* 0x100fe40000000004 */
[----:B------:R-:W-:Y:S02]  /*2980*/  PRMT R186, RZ, 0x7362, R4 ;  /* 0x00007362ffba7816 */ /* 0x000fe40000000004 */
[----:B------:R-:W-:-:S02]  /*2990*/  PRMT R185, RZ, 0x5140, R5 ;  /* 0x00005140ffb97816 */ /* 0x000fc40000000005 */
[----:B------:R-:W-:Y:S02]  /*29a0*/  PRMT R187, RZ, 0x7362, R5 ;  /* 0x00007362ffbb7816 */ /* 0x000fe40000000005 */
[--C-:B------:R-:W-:Y:S02]  /*29b0*/  PRMT R4, RZ, 0x5140, R6.reuse ;  /* 0x00005140ff047816 */ /* 0x100fe40000000006 */
[--C-:B------:R-:W-:Y:S02]  /*29c0*/  PRMT R5, RZ, 0x5140, R7.reuse ;  /* 0x00005140ff057816 */ /* 0x100fe40000000007 */
[----:B------:R-:W-:Y:S01]  /*29d0*/  PRMT R6, RZ, 0x7362, R6 ;  /* 0x00007362ff067816 */ /* 0x000fe20000000006 */
[----:B------:R-:W-:Y:S01]  /*29e0*/  HMMA.16816.F32 R68, R184, R174, R68 ;  /* 0x000000aeb844723c */ /* 0x000fe20000001844 */
[----:B------:R-:W-:-:S07]  /*29f0*/  PRMT R7, RZ, 0x7362, R7 ;  /* 0x00007362ff077816 */ /* 0x000fce0000000007 */
[C---:B------:R-:W-:Y:S08]  /*2a00*/  HMMA.16816.F32 R72, R184.reuse, R172, R72 ;  /* 0x000000acb848723c */ /* 0x040ff00000001848 */
[C---:B------:R-:W-:Y:S08]  /*2a10*/  HMMA.16816.F32 R76, R184.reuse, R170, R76 ;  /* 0x000000aab84c723c */ /* 0x040ff0000000184c */
[C---:B------:R-:W-:Y:S08]  /*2a20*/  HMMA.16816.F32 R80, R184.reuse, R168, R80 ;  /* 0x000000a8b850723c */ /* 0x040ff00000001850 */
[C---:B------:R-:W-:Y:S08]  /*2a30*/  HMMA.16816.F32 R84, R184.reuse, R166, R84 ;  /* 0x000000a6b854723c */ /* 0x040ff00000001854 */
[C---:B------:R-:W-:Y:S08]  /*2a40*/  HMMA.16816.F32 R88, R184.reuse, R164, R88 ;  /* 0x000000a4b858723c */ /* 0x040ff00000001858 */
[C---:B------:R-:W-:Y:S08]  /*2a50*/  HMMA.16816.F32 R92, R184.reuse, R8, R92 ;  /* 0x00000008b85c723c */ /* 0x040ff0000000185c */
[----:B------:R-:W-:Y:S07]  /*2a60*/  HMMA.16816.F32 R96, R184, R2, R96 ;  /* 0x00000002b860723c */ /* 0x000fee0000001860 */
[--C-:B------:R-:W-:Y:S01]  /*2a70*/  PRMT R184, RZ, 0x5140, R12.reuse ;  /* 0x00005140ffb87816 */ /* 0x100fe2000000000c */
[----:B------:R-:W-:Y:S01]  /*2a80*/  HMMA.16816.F32 R68, R4, R32, R68 ;  /* 0x000000200444723c */ /* 0x000fe20000001844 */
[----:B------:R-:W-:-:S02]  /*2a90*/  PRMT R186, RZ, 0x7362, R12 ;  /* 0x00007362ffba7816 */ /* 0x000fc4000000000c */
[--C-:B------:R-:W-:Y:S02]  /*2aa0*/  PRMT R185, RZ, 0x5140, R13.reuse ;  /* 0x00005140ffb97816 */ /* 0x100fe4000000000d */
[----:B------:R-:W-:Y:S02]  /*2ab0*/  PRMT R187, RZ, 0x7362, R13 ;  /* 0x00007362ffbb7816 */ /* 0x000fe4000000000d */
[--C-:B------:R-:W-:Y:S01]  /*2ac0*/  PRMT R12, RZ, 0x5140, R14.reuse ;  /* 0x00005140ff0c7816 */ /* 0x100fe2000000000e */
[----:B------:R-:W-:Y:S01]  /*2ad0*/  HMMA.16816.F32 R72, R4, R34, R72 ;  /* 0x000000220448723c */ /* 0x000fe20000001848 */
[--C-:B------:R-:W-:Y:S02]  /*2ae0*/  PRMT R13, RZ, 0x5140, R15.reuse ;  /* 0x00005140ff0d7816 */ /* 0x100fe4000000000f */
[----:B------:R-:W-:Y:S02]  /*2af0*/  PRMT R14, RZ, 0x7362, R14 ;  /* 0x00007362ff0e7816 */ /* 0x000fe4000000000e */
[----:B------:R-:W-:-:S03]  /*2b00*/  PRMT R15, RZ, 0x7362, R15 ;  /* 0x00007362ff0f7816 */ /* 0x000fc6000000000f */
[C---:B------:R-:W-:Y:S08]  /*2b10*/  HMMA.16816.F32 R100, R184.reuse, R174, R100 ;  /* 0x000000aeb864723c */ /* 0x040ff00000001864 */
        /* <DEDUP_REMOVED lines=17> */
[----:B------:R-:W-:Y:S07]  /*2c30*/  HMMA.16816.F32 R160, R184, R2, R160 ;  /* 0x00000002b8a0723c */ /* 0x000fee00000018a0 */
[----:B------:R-:W-:Y:S01]  /*2c40*/  SEL R2, RZ, 0x10, P3 ;  /* 0x00000010ff027807 */ /* 0x000fe20001800000 */
[----:B------:R-:W-:Y:S01]  /*2c50*/  HMMA.16816.F32 R84, R4, R24, R84 ;  /* 0x000000180454723c */ /* 0x000fe20000001854 */
[----:B------:R-:W-:Y:S02]  /*2c60*/  IMAD.MOV.U32 R3, RZ, RZ, R183 ;  /* 0x000000ffff037224 */ /* 0x000fe400078e00b7 */
[----:B------:R-:W-:-:S02]  /*2c70*/  SEL R2, R2, RZ, !P2 ;  /* 0x000000ff02027207 */ /* 0x000fc40005000000 */
[C---:B------:R-:W-:Y:S02]  /*2c80*/  ISETP.GE.AND P2, PT, R191.reuse, 0x3, PT ;  /* 0x00000003bf00780c */ /* 0x040fe40003f46270 */
[----:B------:R-:W-:Y:S01]  /*2c90*/  ISETP.NE.U32.AND P4, PT, R2, RZ, PT ;  /* 0x000000ff0200720c */ /* 0x000fe20003f85070 */
[----:B------:R-:W-:Y:S01]  /*2ca0*/  HMMA.16816.F32 R88, R4, R26, R88 ;  /* 0x0000001a0458723c */ /* 0x000fe20000001858 */
[----:B------:R-:W-:Y:S01]  /*2cb0*/  SEL R191, R191, RZ, !P2 ;  /* 0x000000ffbfbf7207 */ /* 0x000fe20005000000 */
[----:B------:R-:W-:Y:S01]  /*2cc0*/  IMAD.MOV.U32 R2, RZ, RZ, R188 ;  /* 0x000000ffff027224 */ /* 0x000fe200078e00bc */
[----:B------:R-:W-:-:S05]  /*2cd0*/  IADD3 R188, P5, R188, 0x20, RZ ;  /* 0x00000020bcbc7810 */ /* 0x000fca0007fbe0ff */
[----:B------:R-:W-:Y:S01]  /*2ce0*/  HMMA.16816.F32 R92, R4, R28, R92 ;  /* 0x0000001c045c723c */ /* 0x000fe2000000185c */
[----:B------:R-:W-:-:S07]  /*2cf0*/  IMAD.X R183, RZ, RZ, R183, P5 ;  /* 0x000000ffffb77224 */ /* 0x000fce00028e06b7 */
[----:B------:R-:W-:Y:S07]  /*2d00*/  HMMA.16816.F32 R96, R4, R30, R96 ;  /* 0x0000001e0460723c */ /* 0x000fee0000001860 */
[C---:B------:R-:W-:Y:S01]  /*2d10*/  IMAD R5, R191.reuse, 0x1000, R200 ;  /* 0x00001000bf057824 */ /* 0x040fe200078e02c8 */
[----:B------:R-:W-:Y:S01]  /*2d20*/  HMMA.16816.F32 R132, R184, R174, R132 ;  /* 0x000000aeb884723c */ /* 0x000fe20000001884 */
[----:B------:R-:W-:-:S03]  /*2d30*/  IMAD R7, R191, 0x1000, R198 ;  /* 0x00001000bf077824 */ /* 0x000fc600078e02c6 */
[----:B------:R-:W-:Y:S01]  /*2d40*/  @!PT LDS RZ, [RZ] ;  /* 0x00000000fffff984 */ /* 0x000fe20000000800 */
[----:B------:R-:W-:Y:S01]  /*2d50*/  @!PT LDS RZ, [RZ] ;  /* 0x00000000fffff984 */ /* 0x000fe20000000800 */
[----:B------:R-:W-:Y:S01]  /*2d60*/  @!PT LDS RZ, [RZ] ;  /* 0x00000000fffff984 */ /* 0x000fe20000000800 */
[----:B------:R1:W-:Y:S04]  /*2d70*/  LDGSTS.E.BYPASS.128 [R5], [R2.64], P4 ;  /* 0x0000000002057fae */ /* 0x0003e8000a101c4a */
[----:B------:R-:W-:Y:S01]  /*2d80*/  HMMA.16816.F32 R136, R184, R172, R136 ;  /* 0x000000acb888723c */ /* 0x000fe20000001888 */
[----:B-1----:R-:W-:-:S07]  /*2d90*/  IMAD.MOV.U32 R2, RZ, RZ, R182 ;  /* 0x000000ffff027224 */ /* 0x002fce00078e00b6 */
[----:B------:R-:W-:Y:S01]  /*2da0*/  HMMA.16816.F32 R140, R184, R170, R140 ;  /* 0x000000aab88c723c */ /* 0x000fe2000000188c */
[----:B------:R-:W-:Y:S01]  /*2db0*/  IMAD.MOV.U32 R3, RZ, RZ, R181 ;  /* 0x000000ffff037224 */ /* 0x000fe200078e00b5 */
[----:B------:R-:W-:-:S04]  /*2dc0*/  IADD3 R182, P6, R182, 0x20, RZ ;  /* 0x00000020b6b67810 */ /* 0x000fc80007fde0ff */
[----:B------:R1:W-:Y:S01]  /*2dd0*/  LDGSTS.E.BYPASS.128 [R7], [R2.64], P4 ;  /* 0x0000000002077fae */ /* 0x0003e2000a101c4a */
[----:B------:R-:W-:Y:S01]  /*2de0*/  IMAD.X R181, RZ, RZ, R181, P6 ;  /* 0x000000ffffb57224 */ /* 0x000fe200030e06b5 */
[C---:B------:R-:W-:Y:S02]  /*2df0*/  HMMA.16816.F32 R144, R184.reuse, R168, R144 ;  /* 0x000000a8b890723c */ /* 0x040fe40000001890 */
[----:B------:R-:W0:Y:S06]  /*2e00*/  LDGDEPBAR ;  /* 0x00000000000079af */ /* 0x000e2c0000000000 */
[----:B------:R-:W-:Y:S01]  /*2e10*/  HMMA.16816.F32 R148, R184, R166, R148 ;  /* 0x000000a6b894723c */ /* 0x000fe20000001894 */
[----:B-1----:R-:W-:-:S02]  /*2e20*/  IMAD.MOV.U32 R2, RZ, RZ, R180 ;  /* 0x000000ffff027224 */ /* 0x002fc400078e00b4 */
[----:B------:R-:W-:-:S05]  /*2e30*/  IMAD.MOV.U32 R3, RZ, RZ, R179 ;  /* 0x000000ffff037224 */ /* 0x000fca00078e00b3 */
[C---:B------:R-:W-:Y:S01]  /*2e40*/  HMMA.16816.F32 R152, R184.reuse, R164, R152 ;  /* 0x000000a4b898723c */ /* 0x040fe20000001898 */
[----:B------:R1:W-:Y:S07]  /*2e50*/  LDGSTS.E.BYPASS.128 [R5+0x3000], [R2.64], P4 ;  /* 0x0300000002057fae */ /* 0x0003ee000a101c4a */
[----:B------:R-:W-:Y:S01]  /*2e60*/  HMMA.16816.F32 R156, R184, R8, R156 ;  /* 0x00000008b89c723c */ /* 0x000fe2000000189c */
[----:B-1----:R-:W-:Y:S01]  /*2e70*/  IMAD.MOV.U32 R2, RZ, RZ, R178 ;  /* 0x000000ffff027224 */ /* 0x002fe200078e00b2 */
[----:B------:R-:W-:Y:S01]  /*2e80*/  IADD3 R178, P2, R178, 0x20, RZ ;  /* 0x00000020b2b27810 */ /* 0x000fe20007f5e0ff */
[----:B------:R-:W-:-:S04]  /*2e90*/  IMAD.MOV.U32 R3, RZ, RZ, R177 ;  /* 0x000000ffff037224 */ /* 0x000fc800078e00b1 */
[----:B------:R-:W-:Y:S01]  /*2ea0*/  PRMT R8, RZ, 0x5140, R10 ;  /* 0x00005140ff087816 */ /* 0x000fe2000000000a */
[C---:B------:R-:W-:Y:S01]  /*2eb0*/  HMMA.16816.F32 R100, R12.reuse, R32, R100 ;  /* 0x000000200c64723c */ /* 0x040fe20000001864 */
[----:B------:R-:W-:Y:S01]  /*2ec0*/  PRMT R9, RZ, 0x5140, R11 ;  /* 0x00005140ff097816 */ /* 0x000fe2000000000b */
[----:B------:R-:W-:Y:S01]  /*2ed0*/  IMAD.X R177, RZ, RZ, R177, P2 ;  /* 0x000000ffffb17224 */ /* 0x000fe200010e06b1 */
[----:B------:R1:W-:Y:S01]  /*2ee0*/  LDGSTS.E.BYPASS.128 [R7+0x3000], [R2.64], P4 ;  /* 0x0300000002077fae */ /* 0x0003e2000a101c4a */
[----:B------:R-:W-:Y:S02]  /*2ef0*/  PLOP3.LUT P2, PT, P1, PT, PT, 0x80, 0x0 ;  /* 0x000000000000781c */ /* 0x000fe40000f4f070 */
[----:B------:R-:W-:Y:S01]  /*2f00*/  PLOP3.LUT P1, PT, P0, PT, PT, 0x80, 0x0 ;  /* 0x000000000000781c */ /* 0x000fe2000072f070 */
[----:B------:R-:W0:Y:S01]  /*2f10*/  LDGDEPBAR ;  /* 0x00000000000079af */ /* 0x000e220000000000 */
[----:B------:R-:W-:Y:S01]  /*2f20*/  PLOP3.LUT P0, PT, P3, PT, PT, 0x8, 0x0 ;  /* 0x000000000000781c */ /* 0x000fe20001f0e170 */
[----:B------:R-:W-:Y:S01]  /*2f30*/  HMMA.16816.F32 R104, R12, R34, R104 ;  /* 0x000000220c68723c */ /* 0x000fe20000001868 */
[----:B------:R-:W-:-:S02]  /*2f40*/  ISETP.LE.AND P3, PT, R196, UR6, PT ;  /* 0x00000006c4007c0c */ /* 0x000fc4000bf63270 */
[----:B------:R-:W-:Y:S02]  /*2f50*/  PRMT R10, RZ, 0x7362, R10 ;  /* 0x00007362ff0a7816 */ /* 0x000fe4000000000a */
[----:B------:R-:W-:Y:S02]  /*2f60*/  PRMT R11, RZ, 0x7362, R11 ;  /* 0x00007362ff0b7816 */ /* 0x000fe4000000000b */
[----:B------:R-:W-:Y:S01]  /*2f70*/  IADD3 R180, P4, R180, 0x20, RZ ;  /* 0x00000020b4b47810 */ /* 0x000fe20007f9e0ff */
[----:B------:R-:W-:Y:S04]  /*2f80*/  HMMA.16816.F32 R108, R12, R20, R108 ;  /* 0x000000140c6c723c */ /* 0x000fe8000000186c */
[----:B------:R-:W-:-:S04]  /*2f90*/  IMAD.X R179, RZ, RZ, R179, P4 ;  /* 0x000000ffffb37224 */ /* 0x000fc800020e06b3 */
[----:B------:R-:W-:Y:S01]  /*2fa0*/  HMMA.16816.F32 R56, R8, R32, R56 ;  /* 0x000000200838723c */ /* 0x000fe20000001838 */
[----:B------:R-:W-:-:S07]  /*2fb0*/  DEPBAR.LE SB0, 0x4 ;  /* 0x000081000000791a */ /* 0x000fce0000000000 */
[C---:B------:R-:W-:Y:S08]  /*2fc0*/  HMMA.16816.F32 R36, R8.reuse, R34, R36 ;  /* 0x000000220824723c */ /* 0x040ff00000001824 */
[C---:B------:R-:W-:Y:S08]  /*2fd0*/  HMMA.16816.F32 R40, R8.reuse, R20, R40 ;  /* 0x000000140828723c */ /* 0x040ff00000001828 */
[C---:B------:R-:W-:Y:S08]  /*2fe0*/  HMMA.16816.F32 R44, R8.reuse, R22, R44 ;  /* 0x00000016082c723c */ /* 0x040ff0000000182c */
[C---:B------:R-:W-:Y:S08]  /*2ff0*/  HMMA.16816.F32 R48, R8.reuse, R24, R48 ;  /* 0x000000180830723c */ /* 0x040ff00000001830 */
[C---:B------:R-:W-:Y:S08]  /*3000*/  HMMA.16816.F32 R52, R8.reuse, R26, R52 ;  /* 0x0000001a0834723c */ /* 0x040ff00000001834 */
[C---:B------:R-:W-:Y:S08]  /*3010*/  HMMA.16816.F32 R60, R8.reuse, R28, R60 ;  /* 0x0000001c083c723c */ /* 0x040ff0000000183c */
[----:B------:R-:W-:Y:S08]  /*3020*/  HMMA.16816.F32 R64, R8, R30, R64 ;  /* 0x0000001e0840723c */ /* 0x000ff00000001840 */
        /* <DEDUP_REMOVED lines=9> */
[C---:B------:R-:W-:Y:S08]  /*30c0*/  HMMA.16816.F32 R148, R16.reuse, R24, R148 ;  /* 0x000000181094723c */ /* 0x040ff00000001894 */
[C---:B------:R-:W-:Y:S08]  /*30d0*/  HMMA.16816.F32 R152, R16.reuse, R26, R152 ;  /* 0x0000001a1098723c */ /* 0x040ff00000001898 */
[C---:B------:R-:W-:Y:S08]  /*30e0*/  HMMA.16816.F32 R156, R16.reuse, R28, R156 ;  /* 0x0000001c109c723c */ /* 0x040ff0000000189c */
[----:B------:R-:W-:Y:S01]  /*30f0*/  HMMA.16816.F32 R160, R16, R30, R160 ;  /* 0x0000001e10a0723c */ /* 0x000fe200000018a0 */
[----:B------:R-:W-:Y:S06]  /*3100*/  BAR.SYNC.DEFER_BLOCKING 0x0 ;  /* 0x0000000000007b1d */ /* 0x000fec0000010000 */
[----:B-1----:R-:W-:Y:S01]  /*3110*/  @P3 CALL.REL.NOINC `(.L_x_2) ;  /* 0x0000001000003944 */ /* 0x002fe20003c00000 */
[----:B------:R-:W-:Y:S05]  /*3120*/  BRA `(.L_x_3) ;  /* 0xffffe7d000007947 */ /* 0x000fea000383ffff */
.L_x_2:
[----:B------:R-:W-:-:S04]  /*3130*/  NOP ;  /* 0x0000000000007918 */ /* 0x000fc80000000000 */
[----:B------:R-:W-:-:S12]  /*3140*/  NOP ;  /* 0x0000000000007918 */ /* 0x000fd80000000000 */
[----:B------:R-:W-:Y:S02]  /*3150*/  F2FP.PACK_AB R162, R163, R162 ;  /* 0x000000a2a3a2723e */ /* 0x000fe400000000ff */
[----:B------:R-:W-:-:S02]  /*3160*/  F2FP.PACK_AB R160, R161, R160 ;  /* 0x000000a0a1a0723e */ /* 0x000fc400000000ff */
[----:B------:R-:W-:Y:S02]  /*3170*/  F2FP.PACK_AB R158, R159, R158 ;  /* 0x0000009e9f9e723e */ /* 0x000fe400000000ff */
[----:B------:R-:W-:Y:S02]  /*3180*/  F2FP.PACK_AB R156, R157, R156 ;  /* 0x0000009c9d9c723e */ /* 0x000fe400000000ff */
[----:B------:R-:W-:Y:S02]  /*3190*/  F2FP.PACK_AB R154, R155, R154 ;  /* 0x0000009a9b9a723e */ /* 0x000fe400000000ff */
[----:B------:R-:W-:Y:S02]  /*31a0*/  F2FP.PACK_AB R152, R153, R152 ;  /* 0x000000989998723e */ /* 0x000fe400000000ff */
        /* <DEDUP_REMOVED lines=58> */
.L_x_1:
[----:B------:R-:W-:-:S04]  /*3550*/  DEPBAR.LE SB0, 0x0 ;  /* 0x000080000000791a */ /* 0x000fc80000000000 */
[C---:B------:R-:W-:Y:S01]  /*3560*/  IMAD.SHL.U32 R2, R190.reuse, 0x2, RZ ;  /* 0x00000002be027824 */ /* 0x040fe200078e00ff */
[--C-:B------:R-:W-:Y:S01]  /*3570*/  SHF.R.U32.HI R3, RZ, 0x4, R190.reuse ;  /* 0x00000004ff037819 */ /* 0x100fe200000116be */
[----:B------:R-:W-:Y:S01]  /*3580*/  IMAD.SHL.U32 R4, R199, 0x2, RZ ;  /* 0x00000002c7047824 */ /* 0x000fe200078e00ff */
[----:B------:R-:W-:Y:S01]  /*3590*/  SHF.R.U32.HI R5, RZ, 0x4, R190 ;  /* 0x00000004ff057819 */ /* 0x000fe200000116be */
[----:B------:R-:W-:Y:S01]  /*35a0*/  IMAD.MOV.U32 R73, RZ, RZ, c[0x0][0x18c] ;  /* 0x00006300ff497624 */ /* 0x000fe200078e00ff */
[----:B------:R-:W-:Y:S01]  /*35b0*/  LOP3.LUT R193, R193, 0x6, R2, 0xf8, !PT ;  /* 0x00000006c1c17812 */ /* 0x000fe200078ef802 */
[----:B------:R-:W-:Y:S01]  /*35c0*/  IMAD.MOV.U32 R75, RZ, RZ, 0x2 ;  /* 0x00000002ff4b7424 */ /* 0x000fe200078e00ff */
[----:B------:R-:W-:Y:S01]  /*35d0*/  SHF.R.U32.HI R2, RZ, 0x2, R190 ;  /* 0x00000002ff027819 */ /* 0x000fe200000116be */
[----:B------:R-:W-:Y:S01]  /*35e0*/  IMAD.SHL.U32 R190, R190, 0x8, RZ ;  /* 0x00000008bebe7824 */ /* 0x000fe200078e00ff */
[----:B------:R-:W-:Y:S02]  /*35f0*/  SGXT.U32 R3, R3, 0x1 ;  /* 0x000000010303781a */ /* 0x000fe40000000000 */
[----:B------:R-:W-:-:S02]  /*3600*/  LOP3.LUT R2, R2, 0x17, RZ, 0xc0, !PT ;  /* 0x0000001702027812 */ /* 0x000fc400078ec0ff */
[----:B------:R-:W-:Y:S02]  /*3610*/  LOP3.LUT R4, R3, 0x6, R4, 0xf8, !PT ;  /* 0x0000000603047812 */ /* 0x000fe400078ef804 */
[----:B------:R-:W-:Y:S01]  /*3620*/  LOP3.LUT R3, R190, 0x78, RZ, 0xc0, !PT ;  /* 0x00000078be037812 */ /* 0x000fe200078ec0ff */
[----:B------:R-:W-:Y:S01]  /*3630*/  IMAD R2, R2, 0x88, R193 ;  /* 0x0000008802027824 */ /* 0x000fe200078e02c1 */
[----:B------:R-:W-:Y:S02]  /*3640*/  SGXT.U32 R5, R5, 0x3 ;  /* 0x000000030505781a */ /* 0x000fe40000000000 */
[----:B------:R-:W-:Y:S01]  /*3650*/  LOP3.LUT R59, R0, R3, RZ, 0xfc, !PT ;  /* 0x00000003003b7212 */ /* 0x000fe200078efcff */
[----:B------:R-:W-:Y:S01]  /*3660*/  IMAD.SHL.U32 R61, R2, 0x2, RZ ;  /* 0x00000002023d7824 */ /* 0x000fe200078e00ff */
[----:B------:R-:W-:Y:S01]  /*3670*/  BAR.SYNC.DEFER_BLOCKING 0x0 ;  /* 0x0000000000007b1d */ /* 0x000fe20000010000 */
[----:B------:R-:W-:Y:S01]  /*3680*/  IMAD R4, R4, 0x88, R3 ;  /* 0x0000008804047824 */ /* 0x000fe200078e0203 */
[----:B------:R-:W-:-:S02]  /*3690*/  LOP3.LUT R176, R5, R176, RZ, 0xfc, !PT ;  /* 0x000000b005b07212 */ /* 0x000fc400078efcff */
[----:B------:R-:W-:Y:S02]  /*36a0*/  ISETP.GE.AND P0, PT, R59, c[0x0][0x17c], PT ;  /* 0x00005f003b007a0c */ /* 0x000fe40003f06270 */
[C---:B------:R-:W-:Y:S02]  /*36b0*/  LOP3.LUT R2, R176.reuse, 0x8, RZ, 0xfc, !PT ;  /* 0x00000008b0027812 */ /* 0x040fe400078efcff */
[----:B------:R-:W-:Y:S02]  /*36c0*/  LOP3.LUT R0, R176, 0x10, RZ, 0xfc, !PT ;  /* 0x00000010b0007812 */ /* 0x000fe400078efcff */
[----:B------:R-:W-:Y:S02]  /*36d0*/  ISETP.LT.AND P2, PT, R2, c[0x0][0x178], !P0 ;  /* 0x00005e0002007a0c */ /* 0x000fe40004741270 */
[----:B------:R-:W-:Y:S02]  /*36e0*/  LOP3.LUT R2, R176, 0x20, RZ, 0xfc, !PT ;  /* 0x00000020b0027812 */ /* 0x000fe400078efcff */
[----:B------:R-:W-:-:S02]  /*36f0*/  ISETP.LT.AND P1, PT, R0, c[0x0][0x178], !P0 ;  /* 0x00005e0000007a0c */ /* 0x000fc40004721270 */
[----:B------:R-:W-:Y:S02]  /*3700*/  LOP3.LUT R0, R176, 0x28, RZ, 0xfc, !PT ;  /* 0x00000028b0007812 */ /* 0x000fe400078efcff */
[----:B------:R-:W-:Y:S01]  /*3710*/  ISETP.LT.AND P5, PT, R2, c[0x0][0x178], !P0 ;  /* 0x00005e0002007a0c */ /* 0x000fe200047a1270 */
[C---:B------:R-:W-:Y:S01]  /*3720*/  IMAD R2, R176.reuse, c[0x0][0x18c], RZ ;  /* 0x00006300b0027a24 */ /* 0x040fe200078e02ff */
[----:B------:R-:W-:Y:S02]  /*3730*/  LOP3.LUT R3, R176, 0x18, RZ, 0xfc, !PT ;  /* 0x00000018b0037812 */ /* 0x000fe400078efcff */
[----:B------:R-:W-:Y:S01]  /*3740*/  ISETP.LT.AND P4, PT, R0, c[0x0][0x178], !P0 ;  /* 0x00005e0000007a0c */ /* 0x000fe20004781270 */
[----:B------:R-:W-:Y:S01]  /*3750*/  IMAD R0, R73, 0x8, R2 ;  /* 0x0000000849007824 */ /* 0x000fe200078e0202 */
[----:B------:R1:W-:Y:S01]  /*3760*/  STS [R61], R56 ;  /* 0x000000383d007388 */ /* 0x0003e20000000800 */
[----:B------:R-:W-:Y:S01]  /*3770*/  ISETP.LT.AND P6, PT, R3, c[0x0][0x178], !P0 ;  /* 0x00005e0003007a0c */ /* 0x000fe200047c1270 */
[----:B------:R-:W-:Y:S01]  /*3780*/  IMAD.WIDE R2, R2, R75, c[0x0][0x170] ;  /* 0x00005c0002027625 */ /* 0x000fe200078e024b */
[----:B------:R-:W-:Y:S01]  /*3790*/  ISETP.LT.AND P3, PT, R176, c[0x0][0x178], !P0 ;  /* 0x00005e00b0007a0c */ /* 0x000fe20004761270 */
[----:B------:R2:W-:Y:S04]  /*37a0*/  STS [R61+0x880], R58 ;  /* 0x0008803a3d007388 */ /* 0x0005e80000000800 */
[----:B------:R-:W-:Y:S01]  /*37b0*/  STS [R61+0x20], R36 ;  /* 0x000020243d007388 */ /* 0x000fe20000000800 */
[----:B-1----:R-:W-:-:S03]  /*37c0*/  IMAD R56, R73, 0x8, R0 ;  /* 0x0000000849387824 */ /* 0x002fc600078e0200 */
[----:B------:R-:W-:Y:S01]  /*37d0*/  STS [R61+0x8a0], R38 ;  /* 0x0008a0263d007388 */ /* 0x000fe20000000800 */
[----:B--2---:R-:W-:-:S03]  /*37e0*/  IMAD R58, R73, 0x8, R56 ;  /* 0x00000008493a7824 */ /* 0x004fc600078e0238 */
[----:B------:R-:W-:Y:S04]  /*37f0*/  STS [R61+0x40], R40 ;  /* 0x000040283d007388 */ /* 0x000fe80000000800 */
[----:B------:R-:W-:Y:S04]  /*3800*/  STS [R61+0x8c0], R42 ;  /* 0x0008c02a3d007388 */ /* 0x000fe80000000800 */
[----:B------:R-:W-:Y:S04]  /*3810*/  STS [R61+0x60], R44 ;  /* 0x0000602c3d007388 */ /* 0x000fe80000000800 */
[----:B------:R-:W-:Y:S04]  /*3820*/  STS [R61+0x8e0], R46 ;  /* 0x0008e02e3d007388 */ /* 0x000fe80000000800 */
[----:B------:R-:W-:Y:S04]  /*3830*/  STS [R61+0x80], R48 ;  /* 0x000080303d007388 */ /* 0x000fe80000000800 */
[----:B------:R-:W-:Y:S04]  /*3840*/  STS [R61+0x900], R50 ;  /* 0x000900323d007388 */ /* 0x000fe80000000800 */
[----:B------:R1:W-:Y:S04]  /*3850*/  STS [R61+0xa0], R52 ;  /* 0x0000a0343d007388 */ /* 0x0003e80000000800 */
[----:B------:R2:W-:Y:S04]  /*3860*/  STS [R61+0x920], R54 ;  /* 0x000920363d007388 */ /* 0x0005e80000000800 */
[----:B------:R3:W-:Y:S01]  /*3870*/  STS [R61+0xc0], R60 ;  /* 0x0000c03c3d007388 */ /* 0x0007e20000000800 */
[----:B-1----:R-:W-:-:S03]  /*3880*/  IMAD.WIDE R52, R56, R75, c[0x0][0x170] ;  /* 0x00005c0038347625 */ /* 0x002fc600078e024b */
[----:B------:R-:W-:Y:S01]  /*3890*/  STS [R61+0x940], R62 ;  /* 0x0009403e3d007388 */ /* 0x000fe20000000800 */
[----:B--2---:R-:W-:-:S03]  /*38a0*/  IMAD.WIDE R54, R59, 0x2, R2 ;  /* 0x000000023b367825 */ /* 0x004fc600078e0202 */
[----:B------:R-:W-:Y:S01]  /*38b0*/  STS [R61+0xe0], R64 ;  /* 0x0000e0403d007388 */ /* 0x000fe20000000800 */
[----:B---3--:R-:W-:-:S03]  /*38c0*/  IMAD.SHL.U32 R60, R4, 0x2, RZ ;  /* 0x00000002043c7824 */ /* 0x008fc600078e00ff */
[----:B------:R-:W-:Y:S01]  /*38d0*/  STS [R61+0x960], R66 ;  /* 0x000960423d007388 */ /* 0x000fe20000000800 */
[----:B------:R-:W-:Y:S01]  /*38e0*/  IMAD.WIDE R2, R0, R75, c[0x0][0x170] ;  /* 0x00005c0000027625 */ /* 0x000fe200078e024b */
[----:B------:R-:W-:Y:S02]  /*38f0*/  LOP3.LUT R0, R176, 0x30, RZ, 0xfc, !PT ;  /* 0x00000030b0007812 */ /* 0x000fe400078efcff */
[----:B------:R-:W-:Y:S01]  /*3900*/  BAR.SYNC.DEFER_BLOCKING 0x0 ;  /* 0x0000000000007b1d */ /* 0x000fe20000010000 */
[----:B------:R-:W-:-:S04]  /*3910*/  IMAD.WIDE R52, R59, 0x2, R52 ;  /* 0x000000023b347825 */ /* 0x000fc800078e0234 */
[----:B------:R-:W-:-:S04]  /*3920*/  IMAD.WIDE R56, R59, 0x2, R2 ;  /* 0x000000023b387825 */ /* 0x000fc800078e0202 */
[----:B------:R-:W-:-:S04]  /*3930*/  IMAD.WIDE R2, R58, R75, c[0x0][0x170] ;  /* 0x00005c003a027625 */ /* 0x000fc800078e024b */
[----:B------:R-:W-:Y:S01]  /*3940*/  IMAD R58, R73, 0x8, R58 ;  /* 0x00000008493a7824 */ /* 0x000fe200078e023a */
[----:B------:R-:W1:Y:S04]  /*3950*/  LDS.128 R16, [R60] ;  /* 0x000000003c107984 */ /* 0x000e680000000c00 */
[----:B------:R-:W2:Y:S04]  /*3960*/  LDS.128 R8, [R60+0x880] ;  /* 0x000880003c087984 */ /* 0x000ea80000000c00 */
[----:B------:R-:W3:Y:S04]  /*3970*/  LDS.128 R12, [R60+0x1100] ;  /* 0x001100003c0c7984 */ /* 0x000ee80000000c00 */
[----:B------:R-:W4:Y:S04]  /*3980*/  LDS.128 R4, [R60+0x1980] ;  /* 0x001980003c047984 */ /* 0x000f280000000c00 */
[----:B------:R-:W-:Y:S06]  /*3990*/  BAR.SYNC.DEFER_BLOCKING 0x0 ;  /* 0x0000000000007b1d */ /* 0x000fec0000010000 */
[----:B------:R-:W-:Y:S04]  /*39a0*/  STS [R61], R68 ;  /* 0x000000443d007388 */ /* 0x000fe80000000800 */
[----:B------:R-:W-:Y:S04]  /*39b0*/  STS [R61+0x880], R70 ;  /* 0x000880463d007388 */ /* 0x000fe80000000800 */
        /* <DEDUP_REMOVED lines=14> */
[----:B------:R-:W-:Y:S06]  /*3aa0*/  BAR.SYNC.DEFER_BLOCKING 0x0 ;  /* 0x0000000000007b1d */ /* 0x000fec0000010000 */
[----:B------:R-:W1:Y:S04]  /*3ab0*/  LDS.128 R44, [R60] ;  /* 0x000000003c2c7984 */ /* 0x000e680000000c00 */
[----:B------:R-:W1:Y:S04]  /*3ac0*/  LDS.128 R32, [R60+0x880] ;  /* 0x000880003c207984 */ /* 0x000e680000000c00 */
[----:B------:R-:W1:Y:S04]  /*3ad0*/  LDS.128 R36, [R60+0x1100] ;  /* 0x001100003c247984 */ /* 0x000e680000000c00 */
[----:B------:R-:W1:Y:S04]  /*3ae0*/  LDS.128 R20, [R60+0x1980] ;  /* 0x001980003c147984 */ /* 0x000e680000000c00 */
        /* <DEDUP_REMOVED lines=40> */
[----:B-1----:R1:W-:Y:S01]  /*3d70*/  @P3 STG.E.128 [R54.64], R16 ;  /* 0x0000001036003986 */ /* 0x0023e2000c101d0a */
[----:B------:R-:W-:-:S02]  /*3d80*/  ISETP.LT.AND P3, PT, R0, c[0x0][0x178], !P0 ;  /* 0x00005e0000007a0c */ /* 0x000fc40004761270 */
[----:B------:R-:W-:Y:S01]  /*3d90*/  LOP3.LUT R0, R176, 0x38, RZ, 0xfc, !PT ;  /* 0x00000038b0007812 */ /* 0x000fe200078efcff */
[----:B--2---:R2:W-:Y:S03]  /*3da0*/  @P2 STG.E.128 [R56.64], R8 ;  /* 0x0000000838002986 */ /* 0x0045e6000c101d0a */
[----:B------:R-:W-:Y:S01]  /*3db0*/  ISETP.LT.AND P2, PT, R0, c[0x0][0x178], !P0 ;  /* 0x00005e0000007a0c */ /* 0x000fe20004741270 */
[----:B---3--:R-:W-:Y:S01]  /*3dc0*/  @P1 STG.E.128 [R52.64], R12 ;  /* 0x0000000c34001986 */ /* 0x008fe2000c101d0a */
[----:B------:R-:W-:-:S03]  /*3dd0*/  LOP3.LUT R0, R176, 0x40, RZ, 0xfc, !PT ;  /* 0x00000040b0007812 */ /* 0x000fc600078efcff */
[----:B------:R-:W3:Y:S01]  /*3de0*/  LDS.128 R52, [R60] ;  /* 0x000000003c347984 */ /* 0x000ee20000000c00 */
[----:B------:R-:W-:Y:S02]  /*3df0*/  ISETP.LT.AND P1, PT, R0, c[0x0][0x178], !P0 ;  /* 0x00005e0000007a0c */ /* 0x000fe40004721270 */
[----:B------:R-:W-:Y:S01]  /*3e00*/  LOP3.LUT R0, R176, 0x48, RZ, 0xfc, !PT ;  /* 0x00000048b0007812 */ /* 0x000fe200078efcff */
[----:B------:R-:W3:Y:S01]  /*3e10*/  LDS.128 R64, [R60+0x880] ;  /* 0x000880003c407984 */ /* 0x000ee20000000c00 */
[----:B-1----:R-:W-:-:S03]  /*3e20*/  IMAD.WIDE R16, R59, 0x2, R2 ;  /* 0x000000023b107825 */ /* 0x002fc600078e0202 */
[----:B------:R-:W1:Y:S01]  /*3e30*/  LDS.128 R68, [R60+0x1100] ;  /* 0x001100003c447984 */ /* 0x000e620000000c00 */
[----:B------:R-:W-:-:S03]  /*3e40*/  IMAD.WIDE R2, R58, R75, c[0x0][0x170] ;  /* 0x00005c003a027625 */ /* 0x000fc600078e024b */
[----:B----4-:R4:W-:Y:S01]  /*3e50*/  @P6 STG.E.128 [R16.64], R4 ;  /* 0x0000000410006986 */ /* 0x0109e2000c101d0a */
[----:B------:R-:W-:Y:S01]  /*3e60*/  ISETP.LT.AND P6, PT, R0, c[0x0][0x178], !P0 ;  /* 0x00005e0000007a0c */ /* 0x000fe200047c1270 */
[----:B------:R-:W-:Y:S01]  /*3e70*/  IMAD R58, R73, 0x8, R58 ;  /* 0x00000008493a7824 */ /* 0x000fe200078e023a */
[----:B------:R-:W-:Y:S01]  /*3e80*/  LOP3.LUT R0, R176, 0x50, RZ, 0xfc, !PT ;  /* 0x00000050b0007812 */ /* 0x000fe200078efcff */
[----:B--2---:R-:W-:-:S04]  /*3e90*/  IMAD.WIDE R10, R59, 0x2, R2 ;  /* 0x000000023b0a7825 */ /* 0x004fc800078e0202 */
[----:B------:R-:W-:Y:S01]  /*3ea0*/  IMAD R18, R73, 0x8, R58 ;  /* 0x0000000849127824 */ /* 0x000fe200078e023a */
[----:B------:R2:W-:Y:S01]  /*3eb0*/  @P5 STG.E.128 [R10.64], R44 ;  /* 0x0000002c0a005986 */ /* 0x0005e2000c101d0a */
[-C--:B------:R-:W-:Y:S01]  /*3ec0*/  IMAD.WIDE R2, R58, R75.reuse, c[0x0][0x170] ;  /* 0x00005c003a027625 */ /* 0x080fe200078e024b */
[----:B------:R-:W-:Y:S02]  /*3ed0*/  ISETP.LT.AND P5, PT, R0, c[0x0][0x178], !P0 ;  /* 0x00005e0000007a0c */ /* 0x000fe400047a1270 */
[----:B------:R-:W-:Y:S01]  /*3ee0*/  LOP3.LUT R0, R176, 0x58, RZ, 0xfc, !PT ;  /* 0x00000058b0007812 */ /* 0x000fe200078efcff */
[----:B------:R-:W-:-:S04]  /*3ef0*/  IMAD.WIDE R8, R18, R75, c[0x0][0x170] ;  /* 0x00005c0012087625 */ /* 0x000fc800078e024b */
[----:B------:R-:W-:Y:S02]  /*3f00*/  IMAD R18, R73, 0x8, R18 ;  /* 0x0000000849127824 */ /* 0x000fe400078e0212 */
[----:B----4-:R-:W-:-:S04]  /*3f10*/  IMAD.WIDE R4, R59, 0x2, R2 ;  /* 0x000000023b047825 */ /* 0x010fc800078e0202 */
[C---:B------:R-:W-:Y:S01]  /*3f20*/  IMAD R12, R73.reuse, 0x8, R18 ;  /* 0x00000008490c7824 */ /* 0x040fe200078e0212 */
[----:B------:R4:W-:Y:S01]  /*3f30*/  @P4 STG.E.128 [R4.64], R32 ;  /* 0x0000002004004986 */ /* 0x0009e2000c101d0a */
[----:B------:R-:W-:Y:S01]  /*3f40*/  IMAD.WIDE R2, R18, R75, c[0x0][0x170] ;  /* 0x00005c0012027625 */ /* 0x000fe200078e024b */
[----:B------:R-:W-:Y:S02]  /*3f50*/  ISETP.LT.AND P4, PT, R0, c[0x0][0x178], !P0 ;  /* 0x00005e0000007a0c */ /* 0x000fe40004781270 */
[C---:B------:R-:W-:Y:S01]  /*3f60*/  LOP3.LUT R0, R176.reuse, 0x68, RZ, 0xfc, !PT ;  /* 0x00000068b0007812 */ /* 0x040fe200078efcff */
[----:B--2---:R-:W-:Y:S01]  /*3f70*/  IMAD R11, R73, 0x8, R12 ;  /* 0x00000008490b7824 */ /* 0x004fe200078e020c */
[----:B------:R-:W-:Y:S01]  /*3f80*/  LOP3.LUT R10, R176, 0x60, RZ, 0xfc, !PT ;  /* 0x00000060b00a7812 */ /* 0x000fe200078efcff */
[----:B------:R-:W-:-:S04]  /*3f90*/  IMAD.WIDE R6, R59, 0x2, R2 ;  /* 0x000000023b067825 */ /* 0x000fc800078e0202 */
[----:B------:R-:W-:Y:S02]  /*3fa0*/  IMAD R16, R73, 0x8, R11 ;  /* 0x0000000849107824 */ /* 0x000fe400078e020b */
[----:B------:R-:W-:-:S04]  /*3fb0*/  IMAD.WIDE R8, R59, 0x2, R8 ;  /* 0x000000023b087825 */ /* 0x000fc800078e0208 */
[-C--:B------:R-:W-:Y:S01]  /*3fc0*/  IMAD.WIDE R2, R12, R75.reuse, c[0x0][0x170] ;  /* 0x00005c000c027625 */ /* 0x080fe200078e024b */
[----:B------:R2:W-:Y:S01]  /*3fd0*/  @P3 STG.E.128 [R8.64], R36 ;  /* 0x0000002408003986 */ /* 0x0005e2000c101d0a */
[----:B------:R-:W-:Y:S02]  /*3fe0*/  ISETP.LT.AND P3, PT, R10, c[0x0][0x178], !P0 ;  /* 0x00005e000a007a0c */ /* 0x000fe40004761270 */
[----:B----4-:R-:W-:Y:S01]  /*3ff0*/  IMAD R4, R73, 0x8, R16 ;  /* 0x0000000849047824 */ /* 0x010fe200078e0210 */
[----:B------:R4:W-:Y:S01]  /*4000*/  @P2 STG.E.128 [R6.64], R20 ;  /* 0x0000001406002986 */ /* 0x0009e2000c101d0a */
[----:B------:R-:W-:Y:S01]  /*4010*/  IMAD.WIDE R12, R59, 0x2, R2 ;  /* 0x000000023b0c7825 */ /* 0x000fe200078e0202 */
[----:B------:R-:W-:Y:S02]  /*4020*/  ISETP.LT.AND P2, PT, R0, c[0x0][0x178], !P0 ;  /* 0x00005e0000007a0c */ /* 0x000fe40004741270 */
[C---:B------:R-:W-:Y:S01]  /*4030*/  LOP3.LUT R0, R176.reuse, 0x70, RZ, 0xfc, !PT ;  /* 0x00000070b0007812 */ /* 0x040fe200078efcff */
[----:B------:R-:W-:Y:S01]  /*4040*/  IMAD.WIDE R2, R11, R75, c[0x0][0x170] ;  /* 0x00005c000b027625 */ /* 0x000fe200078e024b */
[----:B------:R1:W-:Y:S01]  /*4050*/  @P1 STG.E.128 [R12.64], R48 ;  /* 0x000000300c001986 */ /* 0x0003e2000c101d0a */
[----:B------:R-:W-:-:S02]  /*4060*/  LOP3.LUT R176, R176, 0x78, RZ, 0xfc, !PT ;  /* 0x00000078b0b07812 */ /* 0x000fc400078efcff */
[----:B------:R-:W-:Y:S02]  /*4070*/  ISETP.LT.AND P1, PT, R0, c[0x0][0x178], !P0 ;  /* 0x00005e0000007a0c */ /* 0x000fe40004721270 */
[----:B------:R-:W-:Y:S01]  /*4080*/  IMAD.WIDE R14, R59, 0x2, R2 ;  /* 0x000000023b0e7825 */ /* 0x000fe200078e0202 */
[----:B------:R-:W-:-:S03]  /*4090*/  ISETP.LT.AND P0, PT, R176, c[0x0][0x178], !P0 ;  /* 0x00005e00b0007a0c */ /* 0x000fc60004701270 */
[----:B--2---:R-:W-:Y:S01]  /*40a0*/  IMAD R8, R73, 0x8, R4 ;  /* 0x0000000849087824 */ /* 0x004fe200078e0204 */
[----:B------:R2:W-:Y:S01]  /*40b0*/  @P6 STG.E.128 [R14.64], R40 ;  /* 0x000000280e006986 */ /* 0x0005e2000c101d0a */
[----:B------:R-:W-:-:S04]  /*40c0*/  IMAD.WIDE R2, R16, R75, c[0x0][0x170] ;  /* 0x00005c0010027625 */ /* 0x000fc800078e024b */
[----:B------:R-:W-:Y:S02]  /*40d0*/  IMAD R9, R73, 0x8, R8 ;  /* 0x0000000849097824 */ /* 0x000fe400078e0208 */
[----:B------:R-:W-:-:S04]  /*40e0*/  IMAD.WIDE R4, R4, R75, c[0x0][0x170] ;  /* 0x00005c0004047625 */ /* 0x000fc800078e024b */
[----:B------:R-:W-:Y:S02]  /*40f0*/  IMAD R0, R73, 0x8, R9 ;  /* 0x0000000849007824 */ /* 0x000fe400078e0209 */
[----:B----4-:R-:W-:-:S04]  /*4100*/  IMAD.WIDE R6, R8, R75, c[0x0][0x170] ;  /* 0x00005c0008067625 */ /* 0x010fc800078e024b */
[----:B------:R-:W-:-:S04]  /*4110*/  IMAD.WIDE R8, R9, R75, c[0x0][0x170] ;  /* 0x00005c0009087625 */ /* 0x000fc800078e024b */
[----:B------:R-:W-:-:S04]  /*4120*/  IMAD.WIDE R10, R0, R75, c[0x0][0x170] ;  /* 0x00005c00000a7625 */ /* 0x000fc800078e024b */
[----:B------:R-:W-:-:S04]  /*4130*/  IMAD.WIDE R2, R59, 0x2, R2 ;  /* 0x000000023b027825 */ /* 0x000fc800078e0202 */
[C---:B------:R-:W-:Y:S01]  /*4140*/  IMAD.WIDE R4, R59.reuse, 0x2, R4 ;  /* 0x000000023b047825 */ /* 0x040fe200078e0204 */
[----:B------:R2:W-:Y:S03]  /*4150*/  @P5 STG.E.128 [R2.64], R28 ;  /* 0x0000001c02005986 */ /* 0x0005e6000c101d0a */
[C---:B------:R-:W-:Y:S01]  /*4160*/  IMAD.WIDE R6, R59.reuse, 0x2, R6 ;  /* 0x000000023b067825 */ /* 0x040fe200078e0206 */
[----:B------:R2:W-:Y:S03]  /*4170*/  @P4 STG.E.128 [R4.64], R24 ;  /* 0x0000001804004986 */ /* 0x0005e6000c101d0a */
[C---:B------:R-:W-:Y:S01]  /*4180*/  IMAD.WIDE R8, R59.reuse, 0x2, R8 ;  /* 0x000000023b087825 */ /* 0x040fe200078e0208 */
[----:B---3--:R2:W-:Y:S03]  /*4190*/  @P3 STG.E.128 [R6.64], R52 ;  /* 0x0000003406003986 */ /* 0x0085e6000c101d0a */
[----:B------:R-:W-:Y:S01]  /*41a0*/  IMAD.WIDE R10, R59, 0x2, R10 ;  /* 0x000000023b0a7825 */ /* 0x000fe200078e020a */
[----:B------:R2:W-:Y:S04]  /*41b0*/  @P2 STG.E.128 [R8.64], R64 ;  /* 0x0000004008002986 */ /* 0x0005e8000c101d0a */
[----:B-1----:R2:W-:Y:S01]  /*41c0*/  @P1 STG.E.128 [R10.64], R68 ;  /* 0x000000440a001986 */ /* 0x0025e2000c101d0a */
[----:B------:R-:W-:Y:S05]  /*41d0*/  @!P0 EXIT ;  /* 0x000000000000894d */ /* 0x000fea0003800000 */
[----:B------:R-:W1:Y:S01]  /*41e0*/  LDS.128 R60, [R60+0x1980] ;  /* 0x001980003c3c7984 */ /* 0x000e620000000c00 */
[----:B--2---:R-:W-:-:S04]  /*41f0*/  IMAD R2, R73, 0x8, R0 ;  /* 0x0000000849027824 */ /* 0x004fc800078e0200 */
[----:B------:R-:W-:-:S06]  /*4200*/  IMAD.WIDE R2, R2, R75, c[0x0][0x170] ;  /* 0x00005c0002027625 */ /* 0x000fcc00078e024b */
[----:B------:R-:W-:-:S05]  /*4210*/  IMAD.WIDE R2, R59, 0x2, R2 ;  /* 0x000000023b027825 */ /* 0x000fca00078e0202 */
[----:B-1----:R-:W-:Y:S01]  /*4220*/  STG.E.128 [R2.64], R60 ;  /* 0x0000003c02007986 */ /* 0x002fe2000c101d0a */
[----:B------:R-:W-:Y:S05]  /*4230*/  EXIT ;  /* 0x000000000000794d */ /* 0x000fea0003800000 */
.L_x_4:
[----:B------:R-:W-:-:S00]  /*4240*/  BRA `(.L_x_4) ;  /* 0xfffffff000007947 */ /* 0x000fc0000383ffff */
[----:B------:R-:W-:-:S00]  /*4250*/  NOP ;  /* 0x0000000000007918 */ /* 0x000fc00000000000 */
        /* <DEDUP_REMOVED lines=10> */
.L_x_5:


//--------------------- .nv.shared.matmul_kernel  --------------------------
	.section	.nv.shared.matmul_kernel,"aw",@nobits
	.sectionflags	@""
	.align	16
